//
// Generated by NVIDIA NVVM Compiler
//
// Compiler Build ID: CL-36424714
// Cuda compilation tools, release 13.0, V13.0.88
// Based on NVVM 20.0.0
//

.version 9.0
.target sm_100
.address_size 64

	// .globl	_Z12forward_passPfS_S_S_S_S_

.visible .entry _Z12forward_passPfS_S_S_S_S_(
	.param .u64 .ptr .align 1 _Z12forward_passPfS_S_S_S_S__param_0,
	.param .u64 .ptr .align 1 _Z12forward_passPfS_S_S_S_S__param_1,
	.param .u64 .ptr .align 1 _Z12forward_passPfS_S_S_S_S__param_2,
	.param .u64 .ptr .align 1 _Z12forward_passPfS_S_S_S_S__param_3,
	.param .u64 .ptr .align 1 _Z12forward_passPfS_S_S_S_S__param_4,
	.param .u64 .ptr .align 1 _Z12forward_passPfS_S_S_S_S__param_5
)
{
	.local .align 16 .b8 	__local_depot0[512];
	.reg .b64 	%SP;
	.reg .b64 	%SPL;
	.reg .pred 	%p<4>;
	.reg .b32 	%r<14>;
	.reg .b32 	%f<441>;
	.reg .b64 	%rd<37>;

	mov.u64 	%SPL, __local_depot0;
	ld.param.u64 	%rd14, [_Z12forward_passPfS_S_S_S_S__param_0];
	ld.param.u64 	%rd15, [_Z12forward_passPfS_S_S_S_S__param_1];
	ld.param.u64 	%rd16, [_Z12forward_passPfS_S_S_S_S__param_2];
	cvta.to.global.u64 	%rd17, %rd15;
	cvta.to.global.u64 	%rd18, %rd14;
	cvta.to.global.u64 	%rd1, %rd16;
	add.u64 	%rd2, %SPL, 0;
	add.s64 	%rd3, %rd18, 32;
	add.s64 	%rd4, %rd17, 4096;
	mov.b32 	%r11, 0;
$L__BB0_1:
	cvt.u64.u32 	%rd5, %r11;
	mul.wide.u32 	%rd20, %r11, 4;
	add.s64 	%rd35, %rd4, %rd20;
	mov.b32 	%r12, 0;
	mov.f32 	%f440, 0f00000000;
	mov.u64 	%rd36, %rd3;
$L__BB0_2:
	ld.global.f32 	%f132, [%rd36+-32];
	ld.global.f32 	%f133, [%rd35+-4096];
	fma.rn.f32 	%f134, %f132, %f133, %f440;
	ld.global.f32 	%f135, [%rd36+-28];
	ld.global.f32 	%f136, [%rd35+-3584];
	fma.rn.f32 	%f137, %f135, %f136, %f134;
	ld.global.f32 	%f138, [%rd36+-24];
	ld.global.f32 	%f139, [%rd35+-3072];
	fma.rn.f32 	%f140, %f138, %f139, %f137;
	ld.global.f32 	%f141, [%rd36+-20];
	ld.global.f32 	%f142, [%rd35+-2560];
	fma.rn.f32 	%f143, %f141, %f142, %f140;
	ld.global.f32 	%f144, [%rd36+-16];
	ld.global.f32 	%f145, [%rd35+-2048];
	fma.rn.f32 	%f146, %f144, %f145, %f143;
	ld.global.f32 	%f147, [%rd36+-12];
	ld.global.f32 	%f148, [%rd35+-1536];
	fma.rn.f32 	%f149, %f147, %f148, %f146;
	ld.global.f32 	%f150, [%rd36+-8];
	ld.global.f32 	%f151, [%rd35+-1024];
	fma.rn.f32 	%f152, %f150, %f151, %f149;
	ld.global.f32 	%f153, [%rd36+-4];
	ld.global.f32 	%f154, [%rd35+-512];
	fma.rn.f32 	%f155, %f153, %f154, %f152;
	ld.global.f32 	%f156, [%rd36];
	ld.global.f32 	%f157, [%rd35];
	fma.rn.f32 	%f158, %f156, %f157, %f155;
	ld.global.f32 	%f159, [%rd36+4];
	ld.global.f32 	%f160, [%rd35+512];
	fma.rn.f32 	%f161, %f159, %f160, %f158;
	ld.global.f32 	%f162, [%rd36+8];
	ld.global.f32 	%f163, [%rd35+1024];
	fma.rn.f32 	%f164, %f162, %f163, %f161;
	ld.global.f32 	%f165, [%rd36+12];
	ld.global.f32 	%f166, [%rd35+1536];
	fma.rn.f32 	%f167, %f165, %f166, %f164;
	ld.global.f32 	%f168, [%rd36+16];
	ld.global.f32 	%f169, [%rd35+2048];
	fma.rn.f32 	%f170, %f168, %f169, %f167;
	ld.global.f32 	%f171, [%rd36+20];
	ld.global.f32 	%f172, [%rd35+2560];
	fma.rn.f32 	%f173, %f171, %f172, %f170;
	ld.global.f32 	%f174, [%rd36+24];
	ld.global.f32 	%f175, [%rd35+3072];
	fma.rn.f32 	%f176, %f174, %f175, %f173;
	ld.global.f32 	%f177, [%rd36+28];
	ld.global.f32 	%f178, [%rd35+3584];
	fma.rn.f32 	%f440, %f177, %f178, %f176;
	add.s32 	%r12, %r12, 16;
	add.s64 	%rd36, %rd36, 64;
	add.s64 	%rd35, %rd35, 8192;
	setp.ne.s32 	%p1, %r12, 784;
	@%p1 bra 	$L__BB0_2;
	add.s64 	%rd22, %rd1, %rd20;
	ld.global.f32 	%f179, [%rd22];
	add.f32 	%f180, %f179, %f440;
	max.f32 	%f181, %f180, 0f00000000;
	shl.b64 	%rd23, %rd5, 2;
	add.s64 	%rd24, %rd2, %rd23;
	st.local.f32 	[%rd24], %f181;
	add.s32 	%r11, %r11, 1;
	setp.ne.s32 	%p2, %r11, 128;
	@%p2 bra 	$L__BB0_1;
	ld.local.v4.f32 	{%f3, %f4, %f5, %f6}, [%rd2];
	ld.local.v4.f32 	{%f7, %f8, %f9, %f10}, [%rd2+16];
	ld.local.v4.f32 	{%f11, %f12, %f13, %f14}, [%rd2+32];
	ld.local.v4.f32 	{%f15, %f16, %f17, %f18}, [%rd2+48];
	ld.local.v4.f32 	{%f19, %f20, %f21, %f22}, [%rd2+64];
	ld.local.v4.f32 	{%f23, %f24, %f25, %f26}, [%rd2+80];
	ld.local.v4.f32 	{%f27, %f28, %f29, %f30}, [%rd2+96];
	ld.local.v4.f32 	{%f31, %f32, %f33, %f34}, [%rd2+112];
	ld.local.v4.f32 	{%f35, %f36, %f37, %f38}, [%rd2+128];
	ld.local.v4.f32 	{%f39, %f40, %f41, %f42}, [%rd2+144];
	ld.local.v4.f32 	{%f43, %f44, %f45, %f46}, [%rd2+160];
	ld.local.v4.f32 	{%f47, %f48, %f49, %f50}, [%rd2+176];
	ld.local.v4.f32 	{%f51, %f52, %f53, %f54}, [%rd2+192];
	ld.local.v4.f32 	{%f55, %f56, %f57, %f58}, [%rd2+208];
	ld.local.v4.f32 	{%f59, %f60, %f61, %f62}, [%rd2+224];
	ld.local.v4.f32 	{%f63, %f64, %f65, %f66}, [%rd2+240];
	ld.local.v4.f32 	{%f67, %f68, %f69, %f70}, [%rd2+256];
	ld.local.v4.f32 	{%f71, %f72, %f73, %f74}, [%rd2+272];
	ld.local.v4.f32 	{%f75, %f76, %f77, %f78}, [%rd2+288];
	ld.local.v4.f32 	{%f79, %f80, %f81, %f82}, [%rd2+304];
	ld.local.v4.f32 	{%f83, %f84, %f85, %f86}, [%rd2+320];
	ld.local.v4.f32 	{%f87, %f88, %f89, %f90}, [%rd2+336];
	ld.local.v4.f32 	{%f91, %f92, %f93, %f94}, [%rd2+352];
	ld.local.v4.f32 	{%f95, %f96, %f97, %f98}, [%rd2+368];
	ld.local.v4.f32 	{%f99, %f100, %f101, %f102}, [%rd2+384];
	ld.local.v4.f32 	{%f103, %f104, %f105, %f106}, [%rd2+400];
	ld.local.v4.f32 	{%f107, %f108, %f109, %f110}, [%rd2+416];
	ld.local.v4.f32 	{%f111, %f112, %f113, %f114}, [%rd2+432];
	ld.local.v4.f32 	{%f115, %f116, %f117, %f118}, [%rd2+448];
	ld.local.v4.f32 	{%f119, %f120, %f121, %f122}, [%rd2+464];
	ld.local.v4.f32 	{%f123, %f124, %f125, %f126}, [%rd2+480];
	ld.local.v4.f32 	{%f127, %f128, %f129, %f130}, [%rd2+496];
	mov.b32 	%r13, 0;
$L__BB0_5:
	ld.param.u64 	%rd34, [_Z12forward_passPfS_S_S_S_S__param_5];
	ld.param.u64 	%rd33, [_Z12forward_passPfS_S_S_S_S__param_4];
	ld.param.u64 	%rd32, [_Z12forward_passPfS_S_S_S_S__param_3];
	cvta.to.global.u64 	%rd25, %rd34;
	mul.wide.u32 	%rd26, %r13, 4;
	add.s64 	%rd27, %rd25, %rd26;
	mov.b32 	%r10, 0;
	st.global.u32 	[%rd27], %r10;
	cvta.to.global.u64 	%rd28, %rd32;
	add.s64 	%rd29, %rd28, %rd26;
	ld.global.f32 	%f182, [%rd29];
	fma.rn.f32 	%f183, %f3, %f182, 0f00000000;
	st.global.f32 	[%rd27], %f183;
	ld.global.f32 	%f184, [%rd29+40];
	fma.rn.f32 	%f185, %f4, %f184, %f183;
	st.global.f32 	[%rd27], %f185;
	ld.global.f32 	%f186, [%rd29+80];
	fma.rn.f32 	%f187, %f5, %f186, %f185;
	st.global.f32 	[%rd27], %f187;
	ld.global.f32 	%f188, [%rd29+120];
	fma.rn.f32 	%f189, %f6, %f188, %f187;
	st.global.f32 	[%rd27], %f189;
	ld.global.f32 	%f190, [%rd29+160];
	fma.rn.f32 	%f191, %f7, %f190, %f189;
	st.global.f32 	[%rd27], %f191;
	ld.global.f32 	%f192, [%rd29+200];
	fma.rn.f32 	%f193, %f8, %f192, %f191;
	st.global.f32 	[%rd27], %f193;
	ld.global.f32 	%f194, [%rd29+240];
	fma.rn.f32 	%f195, %f9, %f194, %f193;
	st.global.f32 	[%rd27], %f195;
	ld.global.f32 	%f196, [%rd29+280];
	fma.rn.f32 	%f197, %f10, %f196, %f195;
	st.global.f32 	[%rd27], %f197;
	ld.global.f32 	%f198, [%rd29+320];
	fma.rn.f32 	%f199, %f11, %f198, %f197;
	st.global.f32 	[%rd27], %f199;
	ld.global.f32 	%f200, [%rd29+360];
	fma.rn.f32 	%f201, %f12, %f200, %f199;
	st.global.f32 	[%rd27], %f201;
	ld.global.f32 	%f202, [%rd29+400];
	fma.rn.f32 	%f203, %f13, %f202, %f201;
	st.global.f32 	[%rd27], %f203;
	ld.global.f32 	%f204, [%rd29+440];
	fma.rn.f32 	%f205, %f14, %f204, %f203;
	st.global.f32 	[%rd27], %f205;
	ld.global.f32 	%f206, [%rd29+480];
	fma.rn.f32 	%f207, %f15, %f206, %f205;
	st.global.f32 	[%rd27], %f207;
	ld.global.f32 	%f208, [%rd29+520];
	fma.rn.f32 	%f209, %f16, %f208, %f207;
	st.global.f32 	[%rd27], %f209;
	ld.global.f32 	%f210, [%rd29+560];
	fma.rn.f32 	%f211, %f17, %f210, %f209;
	st.global.f32 	[%rd27], %f211;
	ld.global.f32 	%f212, [%rd29+600];
	fma.rn.f32 	%f213, %f18, %f212, %f211;
	st.global.f32 	[%rd27], %f213;
	ld.global.f32 	%f214, [%rd29+640];
	fma.rn.f32 	%f215, %f19, %f214, %f213;
	st.global.f32 	[%rd27], %f215;
	ld.global.f32 	%f216, [%rd29+680];
	fma.rn.f32 	%f217, %f20, %f216, %f215;
	st.global.f32 	[%rd27], %f217;
	ld.global.f32 	%f218, [%rd29+720];
	fma.rn.f32 	%f219, %f21, %f218, %f217;
	st.global.f32 	[%rd27], %f219;
	ld.global.f32 	%f220, [%rd29+760];
	fma.rn.f32 	%f221, %f22, %f220, %f219;
	st.global.f32 	[%rd27], %f221;
	ld.global.f32 	%f222, [%rd29+800];
	fma.rn.f32 	%f223, %f23, %f222, %f221;
	st.global.f32 	[%rd27], %f223;
	ld.global.f32 	%f224, [%rd29+840];
	fma.rn.f32 	%f225, %f24, %f224, %f223;
	st.global.f32 	[%rd27], %f225;
	ld.global.f32 	%f226, [%rd29+880];
	fma.rn.f32 	%f227, %f25, %f226, %f225;
	st.global.f32 	[%rd27], %f227;
	ld.global.f32 	%f228, [%rd29+920];
	fma.rn.f32 	%f229, %f26, %f228, %f227;
	st.global.f32 	[%rd27], %f229;
	ld.global.f32 	%f230, [%rd29+960];
	fma.rn.f32 	%f231, %f27, %f230, %f229;
	st.global.f32 	[%rd27], %f231;
	ld.global.f32 	%f232, [%rd29+1000];
	fma.rn.f32 	%f233, %f28, %f232, %f231;
	st.global.f32 	[%rd27], %f233;
	ld.global.f32 	%f234, [%rd29+1040];
	fma.rn.f32 	%f235, %f29, %f234, %f233;
	st.global.f32 	[%rd27], %f235;
	ld.global.f32 	%f236, [%rd29+1080];
	fma.rn.f32 	%f237, %f30, %f236, %f235;
	st.global.f32 	[%rd27], %f237;
	ld.global.f32 	%f238, [%rd29+1120];
	fma.rn.f32 	%f239, %f31, %f238, %f237;
	st.global.f32 	[%rd27], %f239;
	ld.global.f32 	%f240, [%rd29+1160];
	fma.rn.f32 	%f241, %f32, %f240, %f239;
	st.global.f32 	[%rd27], %f241;
	ld.global.f32 	%f242, [%rd29+1200];
	fma.rn.f32 	%f243, %f33, %f242, %f241;
	st.global.f32 	[%rd27], %f243;
	ld.global.f32 	%f244, [%rd29+1240];
	fma.rn.f32 	%f245, %f34, %f244, %f243;
	st.global.f32 	[%rd27], %f245;
	ld.global.f32 	%f246, [%rd29+1280];
	fma.rn.f32 	%f247, %f35, %f246, %f245;
	st.global.f32 	[%rd27], %f247;
	ld.global.f32 	%f248, [%rd29+1320];
	fma.rn.f32 	%f249, %f36, %f248, %f247;
	st.global.f32 	[%rd27], %f249;
	ld.global.f32 	%f250, [%rd29+1360];
	fma.rn.f32 	%f251, %f37, %f250, %f249;
	st.global.f32 	[%rd27], %f251;
	ld.global.f32 	%f252, [%rd29+1400];
	fma.rn.f32 	%f253, %f38, %f252, %f251;
	st.global.f32 	[%rd27], %f253;
	ld.global.f32 	%f254, [%rd29+1440];
	fma.rn.f32 	%f255, %f39, %f254, %f253;
	st.global.f32 	[%rd27], %f255;
	ld.global.f32 	%f256, [%rd29+1480];
	fma.rn.f32 	%f257, %f40, %f256, %f255;
	st.global.f32 	[%rd27], %f257;
	ld.global.f32 	%f258, [%rd29+1520];
	fma.rn.f32 	%f259, %f41, %f258, %f257;
	st.global.f32 	[%rd27], %f259;
	ld.global.f32 	%f260, [%rd29+1560];
	fma.rn.f32 	%f261, %f42, %f260, %f259;
	st.global.f32 	[%rd27], %f261;
	ld.global.f32 	%f262, [%rd29+1600];
	fma.rn.f32 	%f263, %f43, %f262, %f261;
	st.global.f32 	[%rd27], %f263;
	ld.global.f32 	%f264, [%rd29+1640];
	fma.rn.f32 	%f265, %f44, %f264, %f263;
	st.global.f32 	[%rd27], %f265;
	ld.global.f32 	%f266, [%rd29+1680];
	fma.rn.f32 	%f267, %f45, %f266, %f265;
	st.global.f32 	[%rd27], %f267;
	ld.global.f32 	%f268, [%rd29+1720];
	fma.rn.f32 	%f269, %f46, %f268, %f267;
	st.global.f32 	[%rd27], %f269;
	ld.global.f32 	%f270, [%rd29+1760];
	fma.rn.f32 	%f271, %f47, %f270, %f269;
	st.global.f32 	[%rd27], %f271;
	ld.global.f32 	%f272, [%rd29+1800];
	fma.rn.f32 	%f273, %f48, %f272, %f271;
	st.global.f32 	[%rd27], %f273;
	ld.global.f32 	%f274, [%rd29+1840];
	fma.rn.f32 	%f275, %f49, %f274, %f273;
	st.global.f32 	[%rd27], %f275;
	ld.global.f32 	%f276, [%rd29+1880];
	fma.rn.f32 	%f277, %f50, %f276, %f275;
	st.global.f32 	[%rd27], %f277;
	ld.global.f32 	%f278, [%rd29+1920];
	fma.rn.f32 	%f279, %f51, %f278, %f277;
	st.global.f32 	[%rd27], %f279;
	ld.global.f32 	%f280, [%rd29+1960];
	fma.rn.f32 	%f281, %f52, %f280, %f279;
	st.global.f32 	[%rd27], %f281;
	ld.global.f32 	%f282, [%rd29+2000];
	fma.rn.f32 	%f283, %f53, %f282, %f281;
	st.global.f32 	[%rd27], %f283;
	ld.global.f32 	%f284, [%rd29+2040];
	fma.rn.f32 	%f285, %f54, %f284, %f283;
	st.global.f32 	[%rd27], %f285;
	ld.global.f32 	%f286, [%rd29+2080];
	fma.rn.f32 	%f287, %f55, %f286, %f285;
	st.global.f32 	[%rd27], %f287;
	ld.global.f32 	%f288, [%rd29+2120];
	fma.rn.f32 	%f289, %f56, %f288, %f287;
	st.global.f32 	[%rd27], %f289;
	ld.global.f32 	%f290, [%rd29+2160];
	fma.rn.f32 	%f291, %f57, %f290, %f289;
	st.global.f32 	[%rd27], %f291;
	ld.global.f32 	%f292, [%rd29+2200];
	fma.rn.f32 	%f293, %f58, %f292, %f291;
	st.global.f32 	[%rd27], %f293;
	ld.global.f32 	%f294, [%rd29+2240];
	fma.rn.f32 	%f295, %f59, %f294, %f293;
	st.global.f32 	[%rd27], %f295;
	ld.global.f32 	%f296, [%rd29+2280];
	fma.rn.f32 	%f297, %f60, %f296, %f295;
	st.global.f32 	[%rd27], %f297;
	ld.global.f32 	%f298, [%rd29+2320];
	fma.rn.f32 	%f299, %f61, %f298, %f297;
	st.global.f32 	[%rd27], %f299;
	ld.global.f32 	%f300, [%rd29+2360];
	fma.rn.f32 	%f301, %f62, %f300, %f299;
	st.global.f32 	[%rd27], %f301;
	ld.global.f32 	%f302, [%rd29+2400];
	fma.rn.f32 	%f303, %f63, %f302, %f301;
	st.global.f32 	[%rd27], %f303;
	ld.global.f32 	%f304, [%rd29+2440];
	fma.rn.f32 	%f305, %f64, %f304, %f303;
	st.global.f32 	[%rd27], %f305;
	ld.global.f32 	%f306, [%rd29+2480];
	fma.rn.f32 	%f307, %f65, %f306, %f305;
	st.global.f32 	[%rd27], %f307;
	ld.global.f32 	%f308, [%rd29+2520];
	fma.rn.f32 	%f309, %f66, %f308, %f307;
	st.global.f32 	[%rd27], %f309;
	ld.global.f32 	%f310, [%rd29+2560];
	fma.rn.f32 	%f311, %f67, %f310, %f309;
	st.global.f32 	[%rd27], %f311;
	ld.global.f32 	%f312, [%rd29+2600];
	fma.rn.f32 	%f313, %f68, %f312, %f311;
	st.global.f32 	[%rd27], %f313;
	ld.global.f32 	%f314, [%rd29+2640];
	fma.rn.f32 	%f315, %f69, %f314, %f313;
	st.global.f32 	[%rd27], %f315;
	ld.global.f32 	%f316, [%rd29+2680];
	fma.rn.f32 	%f317, %f70, %f316, %f315;
	st.global.f32 	[%rd27], %f317;
	ld.global.f32 	%f318, [%rd29+2720];
	fma.rn.f32 	%f319, %f71, %f318, %f317;
	st.global.f32 	[%rd27], %f319;
	ld.global.f32 	%f320, [%rd29+2760];
	fma.rn.f32 	%f321, %f72, %f320, %f319;
	st.global.f32 	[%rd27], %f321;
	ld.global.f32 	%f322, [%rd29+2800];
	fma.rn.f32 	%f323, %f73, %f322, %f321;
	st.global.f32 	[%rd27], %f323;
	ld.global.f32 	%f324, [%rd29+2840];
	fma.rn.f32 	%f325, %f74, %f324, %f323;
	st.global.f32 	[%rd27], %f325;
	ld.global.f32 	%f326, [%rd29+2880];
	fma.rn.f32 	%f327, %f75, %f326, %f325;
	st.global.f32 	[%rd27], %f327;
	ld.global.f32 	%f328, [%rd29+2920];
	fma.rn.f32 	%f329, %f76, %f328, %f327;
	st.global.f32 	[%rd27], %f329;
	ld.global.f32 	%f330, [%rd29+2960];
	fma.rn.f32 	%f331, %f77, %f330, %f329;
	st.global.f32 	[%rd27], %f331;
	ld.global.f32 	%f332, [%rd29+3000];
	fma.rn.f32 	%f333, %f78, %f332, %f331;
	st.global.f32 	[%rd27], %f333;
	ld.global.f32 	%f334, [%rd29+3040];
	fma.rn.f32 	%f335, %f79, %f334, %f333;
	st.global.f32 	[%rd27], %f335;
	ld.global.f32 	%f336, [%rd29+3080];
	fma.rn.f32 	%f337, %f80, %f336, %f335;
	st.global.f32 	[%rd27], %f337;
	ld.global.f32 	%f338, [%rd29+3120];
	fma.rn.f32 	%f339, %f81, %f338, %f337;
	st.global.f32 	[%rd27], %f339;
	ld.global.f32 	%f340, [%rd29+3160];
	fma.rn.f32 	%f341, %f82, %f340, %f339;
	st.global.f32 	[%rd27], %f341;
	ld.global.f32 	%f342, [%rd29+3200];
	fma.rn.f32 	%f343, %f83, %f342, %f341;
	st.global.f32 	[%rd27], %f343;
	ld.global.f32 	%f344, [%rd29+3240];
	fma.rn.f32 	%f345, %f84, %f344, %f343;
	st.global.f32 	[%rd27], %f345;
	ld.global.f32 	%f346, [%rd29+3280];
	fma.rn.f32 	%f347, %f85, %f346, %f345;
	st.global.f32 	[%rd27], %f347;
	ld.global.f32 	%f348, [%rd29+3320];
	fma.rn.f32 	%f349, %f86, %f348, %f347;
	st.global.f32 	[%rd27], %f349;
	ld.global.f32 	%f350, [%rd29+3360];
	fma.rn.f32 	%f351, %f87, %f350, %f349;
	st.global.f32 	[%rd27], %f351;
	ld.global.f32 	%f352, [%rd29+3400];
	fma.rn.f32 	%f353, %f88, %f352, %f351;
	st.global.f32 	[%rd27], %f353;
	ld.global.f32 	%f354, [%rd29+3440];
	fma.rn.f32 	%f355, %f89, %f354, %f353;
	st.global.f32 	[%rd27], %f355;
	ld.global.f32 	%f356, [%rd29+3480];
	fma.rn.f32 	%f357, %f90, %f356, %f355;
	st.global.f32 	[%rd27], %f357;
	ld.global.f32 	%f358, [%rd29+3520];
	fma.rn.f32 	%f359, %f91, %f358, %f357;
	st.global.f32 	[%rd27], %f359;
	ld.global.f32 	%f360, [%rd29+3560];
	fma.rn.f32 	%f361, %f92, %f360, %f359;
	st.global.f32 	[%rd27], %f361;
	ld.global.f32 	%f362, [%rd29+3600];
	fma.rn.f32 	%f363, %f93, %f362, %f361;
	st.global.f32 	[%rd27], %f363;
	ld.global.f32 	%f364, [%rd29+3640];
	fma.rn.f32 	%f365, %f94, %f364, %f363;
	st.global.f32 	[%rd27], %f365;
	ld.global.f32 	%f366, [%rd29+3680];
	fma.rn.f32 	%f367, %f95, %f366, %f365;
	st.global.f32 	[%rd27], %f367;
	ld.global.f32 	%f368, [%rd29+3720];
	fma.rn.f32 	%f369, %f96, %f368, %f367;
	st.global.f32 	[%rd27], %f369;
	ld.global.f32 	%f370, [%rd29+3760];
	fma.rn.f32 	%f371, %f97, %f370, %f369;
	st.global.f32 	[%rd27], %f371;
	ld.global.f32 	%f372, [%rd29+3800];
	fma.rn.f32 	%f373, %f98, %f372, %f371;
	st.global.f32 	[%rd27], %f373;
	ld.global.f32 	%f374, [%rd29+3840];
	fma.rn.f32 	%f375, %f99, %f374, %f373;
	st.global.f32 	[%rd27], %f375;
	ld.global.f32 	%f376, [%rd29+3880];
	fma.rn.f32 	%f377, %f100, %f376, %f375;
	st.global.f32 	[%rd27], %f377;
	ld.global.f32 	%f378, [%rd29+3920];
	fma.rn.f32 	%f379, %f101, %f378, %f377;
	st.global.f32 	[%rd27], %f379;
	ld.global.f32 	%f380, [%rd29+3960];
	fma.rn.f32 	%f381, %f102, %f380, %f379;
	st.global.f32 	[%rd27], %f381;
	ld.global.f32 	%f382, [%rd29+4000];
	fma.rn.f32 	%f383, %f103, %f382, %f381;
	st.global.f32 	[%rd27], %f383;
	ld.global.f32 	%f384, [%rd29+4040];
	fma.rn.f32 	%f385, %f104, %f384, %f383;
	st.global.f32 	[%rd27], %f385;
	ld.global.f32 	%f386, [%rd29+4080];
	fma.rn.f32 	%f387, %f105, %f386, %f385;
	st.global.f32 	[%rd27], %f387;
	ld.global.f32 	%f388, [%rd29+4120];
	fma.rn.f32 	%f389, %f106, %f388, %f387;
	st.global.f32 	[%rd27], %f389;
	ld.global.f32 	%f390, [%rd29+4160];
	fma.rn.f32 	%f391, %f107, %f390, %f389;
	st.global.f32 	[%rd27], %f391;
	ld.global.f32 	%f392, [%rd29+4200];
	fma.rn.f32 	%f393, %f108, %f392, %f391;
	st.global.f32 	[%rd27], %f393;
	ld.global.f32 	%f394, [%rd29+4240];
	fma.rn.f32 	%f395, %f109, %f394, %f393;
	st.global.f32 	[%rd27], %f395;
	ld.global.f32 	%f396, [%rd29+4280];
	fma.rn.f32 	%f397, %f110, %f396, %f395;
	st.global.f32 	[%rd27], %f397;
	ld.global.f32 	%f398, [%rd29+4320];
	fma.rn.f32 	%f399, %f111, %f398, %f397;
	st.global.f32 	[%rd27], %f399;
	ld.global.f32 	%f400, [%rd29+4360];
	fma.rn.f32 	%f401, %f112, %f400, %f399;
	st.global.f32 	[%rd27], %f401;
	ld.global.f32 	%f402, [%rd29+4400];
	fma.rn.f32 	%f403, %f113, %f402, %f401;
	st.global.f32 	[%rd27], %f403;
	ld.global.f32 	%f404, [%rd29+4440];
	fma.rn.f32 	%f405, %f114, %f404, %f403;
	st.global.f32 	[%rd27], %f405;
	ld.global.f32 	%f406, [%rd29+4480];
	fma.rn.f32 	%f407, %f115, %f406, %f405;
	st.global.f32 	[%rd27], %f407;
	ld.global.f32 	%f408, [%rd29+4520];
	fma.rn.f32 	%f409, %f116, %f408, %f407;
	st.global.f32 	[%rd27], %f409;
	ld.global.f32 	%f410, [%rd29+4560];
	fma.rn.f32 	%f411, %f117, %f410, %f409;
	st.global.f32 	[%rd27], %f411;
	ld.global.f32 	%f412, [%rd29+4600];
	fma.rn.f32 	%f413, %f118, %f412, %f411;
	st.global.f32 	[%rd27], %f413;
	ld.global.f32 	%f414, [%rd29+4640];
	fma.rn.f32 	%f415, %f119, %f414, %f413;
	st.global.f32 	[%rd27], %f415;
	ld.global.f32 	%f416, [%rd29+4680];
	fma.rn.f32 	%f417, %f120, %f416, %f415;
	st.global.f32 	[%rd27], %f417;
	ld.global.f32 	%f418, [%rd29+4720];
	fma.rn.f32 	%f419, %f121, %f418, %f417;
	st.global.f32 	[%rd27], %f419;
	ld.global.f32 	%f420, [%rd29+4760];
	fma.rn.f32 	%f421, %f122, %f420, %f419;
	st.global.f32 	[%rd27], %f421;
	ld.global.f32 	%f422, [%rd29+4800];
	fma.rn.f32 	%f423, %f123, %f422, %f421;
	st.global.f32 	[%rd27], %f423;
	ld.global.f32 	%f424, [%rd29+4840];
	fma.rn.f32 	%f425, %f124, %f424, %f423;
	st.global.f32 	[%rd27], %f425;
	ld.global.f32 	%f426, [%rd29+4880];
	fma.rn.f32 	%f427, %f125, %f426, %f425;
	st.global.f32 	[%rd27], %f427;
	ld.global.f32 	%f428, [%rd29+4920];
	fma.rn.f32 	%f429, %f126, %f428, %f427;
	st.global.f32 	[%rd27], %f429;
	ld.global.f32 	%f430, [%rd29+4960];
	fma.rn.f32 	%f431, %f127, %f430, %f429;
	st.global.f32 	[%rd27], %f431;
	ld.global.f32 	%f432, [%rd29+5000];
	fma.rn.f32 	%f433, %f128, %f432, %f431;
	st.global.f32 	[%rd27], %f433;
	ld.global.f32 	%f434, [%rd29+5040];
	fma.rn.f32 	%f435, %f129, %f434, %f433;
	st.global.f32 	[%rd27], %f435;
	ld.global.f32 	%f436, [%rd29+5080];
	fma.rn.f32 	%f437, %f130, %f436, %f435;
	st.global.f32 	[%rd27], %f437;
	cvta.to.global.u64 	%rd30, %rd33;
	add.s64 	%rd31, %rd30, %rd26;
	ld.global.f32 	%f438, [%rd31];
	add.f32 	%f439, %f438, %f437;
	st.global.f32 	[%rd27], %f439;
	add.s32 	%r13, %r13, 1;
	setp.ne.s32 	%p3, %r13, 10;
	@%p3 bra 	$L__BB0_5;
	ret;

}


// ===== COMPILED SASS (sm_100) =====

	.target	sm_100

	.elftype	@"ET_EXEC"


//--------------------- .note.nv.tkinfo           --------------------------
	.section	.note.nv.tkinfo,"",@"SHT_NOTE"
	.sectionflags	@"SHF_NOTE_NV_TKINFO"
	.tkinfo
        /*0018*/ 	.word	0x00000002
        /*0030*/ 	.string	""
        /*0030*/ 	.string	"ptxas"
        /*0030*/ 	.string	"Cuda compilation tools, release 13.0, V13.0.88"
        /*0030*/ 	.string	"Build cuda_13.0.r13.0/compiler.36424714_0"
        /*0030*/ 	.string	"-arch sm_100 -m 64 "



//--------------------- .note.nv.cuinfo           --------------------------
	.section	.note.nv.cuinfo,"",@"SHT_NOTE"
	.sectionflags	@"SHF_NOTE_NV_CUINFO"
        /*0018*/ 	.short	0x0002
        /*001a*/ 	.short	0x0064
        /*001c*/ 	.short	0x0082
	.zero		2


//--------------------- .nv.info                  --------------------------
	.section	.nv.info,"",@"SHT_CUDA_INFO"
	.align	4


	//----- nvinfo : EIATTR_REGCOUNT
	.align		4
        /*0000*/ 	.byte	0x04, 0x2f
        /*0002*/ 	.short	(.L_1 - .L_0)
	.align		4
.L_0:
        /*0004*/ 	.word	index@(_Z12forward_passPfS_S_S_S_S_)
        /*0008*/ 	.word	0x000000a6


	//----- nvinfo : EIATTR_FRAME_SIZE
	.align		4
.L_1:
        /*000c*/ 	.byte	0x04, 0x11
        /*000e*/ 	.short	(.L_3 - .L_2)
	.align		4
.L_2:
        /*0010*/ 	.word	index@(_Z12forward_passPfS_S_S_S_S_)
        /*0014*/ 	.word	0x00000000


	//----- nvinfo : EIATTR_MIN_STACK_SIZE
	.align		4
.L_3:
        /*0018*/ 	.byte	0x04, 0x12
        /*001a*/ 	.short	(.L_5 - .L_4)
	.align		4
.L_4:
        /*001c*/ 	.word	index@(_Z12forward_passPfS_S_S_S_S_)
        /*0020*/ 	.word	0x00000000
.L_5:


//--------------------- .nv.compat                --------------------------
	.section	.nv.compat,"",@"SHT_CUDA_COMPAT_INFO"
	.align	4
        /*0000*/ 	.byte	0x02, 0x09, 0x00, 0x00, 0x02, 0x02, 0x01, 0x00, 0x02, 0x05, 0x05, 0x00, 0x03, 0x07, 0x01, 0x01
        /*0010*/ 	.byte	0x02, 0x03, 0x00, 0x00, 0x02, 0x06, 0x01, 0x00, 0x04, 0x0b, 0x08, 0x00, 0x09, 0x00, 0x00, 0x00
        /*0020*/ 	.byte	0x00, 0x00, 0x00, 0x00


//--------------------- .nv.info._Z12forward_passPfS_S_S_S_S_ --------------------------
	.section	.nv.info._Z12forward_passPfS_S_S_S_S_,"",@"SHT_CUDA_INFO"
	.sectionflags	@""
	.align	4


	//----- nvinfo : EIATTR_CUDA_API_VERSION
	.align		4
        /*0000*/ 	.byte	0x04, 0x37
        /*0002*/ 	.short	(.L_7 - .L_6)
.L_6:
        /*0004*/ 	.word	0x00000082


	//----- nvinfo : EIATTR_KPARAM_INFO
	.align		4
.L_7:
        /*0008*/ 	.byte	0x04, 0x17
        /*000a*/ 	.short	(.L_9 - .L_8)
.L_8:
        /*000c*/ 	.word	0x00000000
        /*0010*/ 	.short	0x0005
        /*0012*/ 	.short	0x0028
        /*0014*/ 	.byte	0x00, 0xf5, 0x21, 0x00


	//----- nvinfo : EIATTR_KPARAM_INFO
	.align		4
.L_9:
        /*0018*/ 	.byte	0x04, 0x17
        /*001a*/ 	.short	(.L_11 - .L_10)
.L_10:
        /*001c*/ 	.word	0x00000000
        /*0020*/ 	.short	0x0004
        /*0022*/ 	.short	0x0020
        /*0024*/ 	.byte	0x00, 0xf5, 0x21, 0x00


	//----- nvinfo : EIATTR_KPARAM_INFO
	.align		4
.L_11:
        /*0028*/ 	.byte	0x04, 0x17
        /*002a*/ 	.short	(.L_13 - .L_12)
.L_12:
        /*002c*/ 	.word	0x00000000
        /*0030*/ 	.short	0x0003
        /*0032*/ 	.short	0x0018
        /*0034*/ 	.byte	0x00, 0xf5, 0x21, 0x00


	//----- nvinfo : EIATTR_KPARAM_INFO
	.align		4
.L_13:
        /*0038*/ 	.byte	0x04, 0x17
        /*003a*/ 	.short	(.L_15 - .L_14)
.L_14:
        /*003c*/ 	.word	0x00000000
        /*0040*/ 	.short	0x0002
        /*0042*/ 	.short	0x0010
        /*0044*/ 	.byte	0x00, 0xf5, 0x21, 0x00


	//----- nvinfo : EIATTR_KPARAM_INFO
	.align		4
.L_15:
        /*0048*/ 	.byte	0x04, 0x17
        /*004a*/ 	.short	(.L_17 - .L_16)
.L_16:
        /*004c*/ 	.word	0x00000000
        /*0050*/ 	.short	0x0001
        /*0052*/ 	.short	0x0008
        /*0054*/ 	.byte	0x00, 0xf5, 0x21, 0x00


	//----- nvinfo : EIATTR_KPARAM_INFO
	.align		4
.L_17:
        /*0058*/ 	.byte	0x04, 0x17
        /*005a*/ 	.short	(.L_19 - .L_18)
.L_18:
        /*005c*/ 	.word	0x00000000
        /*0060*/ 	.short	0x0000
        /*0062*/ 	.short	0x0000
        /*0064*/ 	.byte	0x00, 0xf5, 0x21, 0x00


	//----- nvinfo : EIATTR_SPARSE_MMA_MASK
	.align		4
.L_19:
        /*0068*/ 	.byte	0x03, 0x50
        /*006a*/ 	.short	0x0000


	//----- nvinfo : EIATTR_MAXREG_COUNT
	.align		4
        /*006c*/ 	.byte	0x03, 0x1b
        /*006e*/ 	.short	0x00ff


	//----- nvinfo : EIATTR_MERCURY_ISA_VERSION
	.align		4
        /*0070*/ 	.byte	0x03, 0x5f
        /*0072*/ 	.short	0x0101


	//----- nvinfo : EIATTR_VRC_CTA_INIT_COUNT
	.align		4
        /*0074*/ 	.byte	0x02, 0x4a
	.zero		1
	.zero		1


	//----- nvinfo : EIATTR_EXIT_INSTR_OFFSETS
	.align		4
        /*0078*/ 	.byte	0x04, 0x1c
        /*007a*/ 	.short	(.L_21 - .L_20)


	//   ....[0]....
.L_20:
        /*007c*/ 	.word	0x00002dd0


	//----- nvinfo : EIATTR_CBANK_PARAM_SIZE
	.align		4
.L_21:
        /*0080*/ 	.byte	0x03, 0x19
        /*0082*/ 	.short	0x0030


	//----- nvinfo : EIATTR_PARAM_CBANK
	.align		4
        /*0084*/ 	.byte	0x04, 0x0a
        /*0086*/ 	.short	(.L_23 - .L_22)
	.align		4
.L_22:
        /*0088*/ 	.word	index@(.nv.constant0._Z12forward_passPfS_S_S_S_S_)
        /*008c*/ 	.short	0x0380
        /*008e*/ 	.short	0x0030


	//----- nvinfo : EIATTR_SW_WAR
	.align		4
.L_23:
        /*0090*/ 	.byte	0x04, 0x36
        /*0092*/ 	.short	(.L_25 - .L_24)
.L_24:
        /*0094*/ 	.word	0x00000008
.L_25:


//--------------------- .nv.callgraph             --------------------------
	.section	.nv.callgraph,"",@"SHT_CUDA_CALLGRAPH"
	.align	4
	.sectionentsize	8
	.align		4
        /*0000*/ 	.word	0x00000000
	.align		4
        /*0004*/ 	.word	0xffffffff
	.align		4
        /*0008*/ 	.word	0x00000000
	.align		4
        /*000c*/ 	.word	0xfffffffe
	.align		4
        /*0010*/ 	.word	0x00000000
	.align		4
        /*0014*/ 	.word	0xfffffffd
	.align		4
        /*0018*/ 	.word	0x00000000
	.align		4
        /*001c*/ 	.word	0xfffffffc


//--------------------- .text._Z12forward_passPfS_S_S_S_S_ --------------------------
	.section	.text._Z12forward_passPfS_S_S_S_S_,"ax",@progbits
	.align	128
        .global         _Z12forward_passPfS_S_S_S_S_
        .type           _Z12forward_passPfS_S_S_S_S_,@function
        .size           _Z12forward_passPfS_S_S_S_S_,(.L_x_4 - _Z12forward_passPfS_S_S_S_S_)
        .other          _Z12forward_passPfS_S_S_S_S_,@"STO_CUDA_ENTRY STV_DEFAULT"
_Z12forward_passPfS_S_S_S_S_:
.text._Z12forward_passPfS_S_S_S_S_:
[----:B------:R-:W-:Y:S01]  /*0000*/  LDC R1, c[0x0][0x37c] ;  /* 0x0000df00ff017b82 */ /* 0x000fe20000000800 */
[----:B------:R-:W0:Y:S01]  /*0010*/  LDCU.128 UR8, c[0x0][0x380] ;  /* 0x00007000ff0877ac */ /* 0x000e220008000c00 */
[----:B------:R-:W-:Y:S01]  /*0020*/  HFMA2 R7, -RZ, RZ, 0, 0 ;  /* 0x00000000ff077431 */ /* 0x000fe200000001ff */
[----:B------:R-:W1:Y:S01]  /*0030*/  LDCU.64 UR12, c[0x0][0x358] ;  /* 0x00006b00ff0c77ac */ /* 0x000e620008000a00 */
[----:B0-----:R-:W-:Y:S02]  /*0040*/  UIADD3 UR7, UP0, UPT, UR8, 0x20, URZ ;  /* 0x0000002008077890 */ /* 0x001fe4000ff1e0ff */
[----:B------:R-:W-:Y:S02]  /*0050*/  UIADD3 UR5, UP1, UPT, UR10, 0x1000, URZ ;  /* 0x000010000a057890 */ /* 0x000fe4000ff3e0ff */
[----:B------:R-:W-:Y:S02]  /*0060*/  UIADD3.X UR8, UPT, UPT, URZ, UR9, URZ, UP0, !UPT ;  /* 0x00000009ff087290 */ /* 0x000fe400087fe4ff */
[----:B-1----:R-:W-:-:S12]  /*0070*/  UIADD3.X UR6, UPT, UPT, URZ, UR11, URZ, UP1, !UPT ;  /* 0x0000000bff067290 */ /* 0x002fd80008ffe4ff */
.L_x_1:
[----:B------:R-:W-:Y:S01]  /*0080*/  MOV R3, UR6 ;  /* 0x0000000600037c02 */ /* 0x000fe20008000f00 */
[----:B------:R-:W-:Y:S01]  /*0090*/  IMAD.U32 R2, RZ, RZ, UR5 ;  /* 0x00000005ff027e24 */ /* 0x000fe2000f8e00ff */
[----:B------:R-:W-:Y:S01]  /*00a0*/  MOV R4, UR7 ;  /* 0x0000000700047c02 */ /* 0x000fe20008000f00 */
[----:B------:R-:W-:Y:S01]  /*00b0*/  IMAD.MOV.U32 R148, RZ, RZ, RZ ;  /* 0x000000ffff947224 */ /* 0x000fe200078e00ff */
[----:B------:R-:W-:Y:S01]  /*00c0*/  UMOV UR4, URZ ;  /* 0x000000ff00047c82 */ /* 0x000fe20008000000 */
[----:B------:R-:W-:-:S04]  /*00d0*/  IMAD.WIDE.U32 R2, R7, 0x4, R2 ;  /* 0x0000000407027825 */ /* 0x000fc800078e0002 */
[----:B------:R-:W-:-:S07]  /*00e0*/  IMAD.U32 R5, RZ, RZ, UR8 ;  /* 0x00000008ff057e24 */ /* 0x000fce000f8e00ff */
.L_x_0:
[----:B------:R-:W2:Y:S04]  /*00f0*/  LDG.E R147, desc[UR12][R4.64+-0x20] ;  /* 0xffffe00c04937981 */ /* 0x000ea8000c1e1900 */
[----:B------:R-:W2:Y:S04]  /*0100*/  LDG.E R142, desc[UR12][R2.64+-0x1000] ;  /* 0xfff0000c028e7981 */ /* 0x000ea8000c1e1900 */
[----:B------:R-:W3:Y:S04]  /*0110*/  LDG.E R149, desc[UR12][R4.64+-0x1c] ;  /* 0xffffe40c04957981 */ /* 0x000ee8000c1e1900 */
[----:B------:R-:W3:Y:S04]  /*0120*/  LDG.E R144, desc[UR12][R2.64+-0xe00] ;  /* 0xfff2000c02907981 */ /* 0x000ee8000c1e1900 */
[----:B------:R-:W4:Y:S04]  /*0130*/  LDG.E R151, desc[UR12][R4.64+-0x18] ;  /* 0xffffe80c04977981 */ /* 0x000f28000c1e1900 */
[----:B------:R-:W4:Y:S04]  /*0140*/  LDG.E R146, desc[UR12][R2.64+-0xc00] ;  /* 0xfff4000c02927981 */ /* 0x000f28000c1e1900 */
[----:B------:R-:W5:Y:S04]  /*0150*/  LDG.E R6, desc[UR12][R4.64+-0x14] ;  /* 0xffffec0c04067981 */ /* 0x000f68000c1e1900 */
        /* <DEDUP_REMOVED lines=17> */
[----:B------:R-:W5:Y:S01]  /*0270*/  LDG.E R153, desc[UR12][R2.64+0xe00] ;  /* 0x000e000c02997981 */ /* 0x000f62000c1e1900 */
[----:B--2---:R-:W-:-:S03]  /*0280*/  FFMA R148, R147, R142, R148 ;  /* 0x0000008e93947223 */ /* 0x004fc60000000094 */
[----:B------:R-:W2:Y:S04]  /*0290*/  LDG.E R147, desc[UR12][R4.64] ;  /* 0x0000000c04937981 */ /* 0x000ea8000c1e1900 */
[----:B------:R-:W2:Y:S01]  /*02a0*/  LDG.E R142, desc[UR12][R2.64] ;  /* 0x0000000c028e7981 */ /* 0x000ea2000c1e1900 */
[----:B---3--:R-:W-:-:S03]  /*02b0*/  FFMA R148, R149, R144, R148 ;  /* 0x0000009095947223 */ /* 0x008fc60000000094 */
[----:B------:R-:W3:Y:S04]  /*02c0*/  LDG.E R144, desc[UR12][R4.64+0x4] ;  /* 0x0000040c04907981 */ /* 0x000ee8000c1e1900 */
[----:B------:R-:W3:Y:S01]  /*02d0*/  LDG.E R149, desc[UR12][R2.64+0x200] ;  /* 0x0002000c02957981 */ /* 0x000ee2000c1e1900 */
[----:B----4-:R-:W-:-:S03]  /*02e0*/  FFMA R163, R151, R146, R148 ;  /* 0x0000009297a37223 */ /* 0x010fc60000000094 */
[----:B------:R-:W4:Y:S04]  /*02f0*/  LDG.E R146, desc[UR12][R4.64+0x18] ;  /* 0x0000180c04927981 */ /* 0x000f28000c1e1900 */
[----:B------:R0:W4:Y:S04]  /*0300*/  LDG.E R151, desc[UR12][R2.64+0xc00] ;  /* 0x000c000c02977981 */ /* 0x000128000c1e1900 */
[----:B------:R1:W4:Y:S01]  /*0310*/  LDG.E R148, desc[UR12][R4.64+0x1c] ;  /* 0x00001c0c04947981 */ /* 0x000322000c1e1900 */
[----:B-----5:R-:W-:-:S04]  /*0320*/  FFMA R6, R6, R137, R163 ;  /* 0x0000008906067223 */ /* 0x020fc800000000a3 */
[----:B------:R-:W-:-:S04]  /*0330*/  FFMA R0, R139, R0, R6 ;  /* 0x000000008b007223 */ /* 0x000fc80000000006 */
[----:B------:R-:W-:-:S04]  /*0340*/  FFMA R0, R141, R136, R0 ;  /* 0x000000888d007223 */ /* 0x000fc80000000000 */
[----:B------:R-:W-:-:S04]  /*0350*/  FFMA R0, R143, R138, R0 ;  /* 0x0000008a8f007223 */ /* 0x000fc80000000000 */
[----:B------:R-:W-:Y:S01]  /*0360*/  FFMA R0, R145, R140, R0 ;  /* 0x0000008c91007223 */ /* 0x000fe20000000000 */
[----:B------:R-:W-:-:S04]  /*0370*/  UIADD3 UR4, UPT, UPT, UR4, 0x10, URZ ;  /* 0x0000001004047890 */ /* 0x000fc8000fffe0ff */
[----:B------:R-:W-:Y:S01]  /*0380*/  UISETP.NE.AND UP0, UPT, UR4, 0x310, UPT ;  /* 0x000003100400788c */ /* 0x000fe2000bf05270 */
[----:B0-----:R-:W-:Y:S02]  /*0390*/  IADD3 R2, P1, PT, R2, 0x2000, RZ ;  /* 0x0000200002027810 */ /* 0x001fe40007f3e0ff */
[----:B-1----:R-:W-:-:S03]  /*03a0*/  IADD3 R4, P0, PT, R4, 0x40, RZ ;  /* 0x0000004004047810 */ /* 0x002fc60007f1e0ff */
[----:B------:R-:W-:Y:S01]  /*03b0*/  IMAD.X R3, RZ, RZ, R3, P1 ;  /* 0x000000ffff037224 */ /* 0x000fe200008e0603 */
[----:B------:R-:W-:Y:S01]  /*03c0*/  IADD3.X R5, PT, PT, RZ, R5, RZ, P0, !PT ;  /* 0x00000005ff057210 */ /* 0x000fe200007fe4ff */
[----:B--2---:R-:W-:-:S04]  /*03d0*/  FFMA R147, R147, R142, R0 ;  /* 0x0000008e93937223 */ /* 0x004fc80000000000 */
[----:B---3--:R-:W-:-:S04]  /*03e0*/  FFMA R147, R144, R149, R147 ;  /* 0x0000009590937223 */ /* 0x008fc80000000093 */
[----:B------:R-:W-:-:S04]  /*03f0*/  FFMA R147, R156, R161, R147 ;  /* 0x000000a19c937223 */ /* 0x000fc80000000093 */
[----:B------:R-:W-:-:S04]  /*0400*/  FFMA R147, R154, R159, R147 ;  /* 0x0000009f9a937223 */ /* 0x000fc80000000093 */
[----:B------:R-:W-:-:S04]  /*0410*/  FFMA R147, R152, R157, R147 ;  /* 0x0000009d98937223 */ /* 0x000fc80000000093 */
[----:B------:R-:W-:-:S04]  /*0420*/  FFMA R147, R150, R155, R147 ;  /* 0x0000009b96937223 */ /* 0x000fc80000000093 */
[----:B----4-:R-:W-:-:S04]  /*0430*/  FFMA R147, R146, R151, R147 ;  /* 0x0000009792937223 */ /* 0x010fc80000000093 */
[----:B------:R-:W-:Y:S01]  /*0440*/  FFMA R148, R148, R153, R147 ;  /* 0x0000009994947223 */ /* 0x000fe20000000093 */
[----:B------:R-:W-:Y:S06]  /*0450*/  BRA.U UP0, `(.L_x_0) ;  /* 0xfffffffd00247547 */ /* 0x000fec000b83ffff */
[----:B------:R-:W0:Y:S02]  /*0460*/  LDC.64 R2, c[0x0][0x390] ;  /* 0x0000e400ff027b82 */ /* 0x000e240000000a00 */
[----:B0-----:R-:W-:-:S06]  /*0470*/  IMAD.WIDE.U32 R2, R7, 0x4, R2 ;  /* 0x0000000407027825 */ /* 0x001fcc00078e0002 */
[----:B------:R-:W2:Y:S01]  /*0480*/  LDG.E R3, desc[UR12][R2.64] ;  /* 0x0000000c02037981 */ /* 0x000ea2000c1e1900 */
[C---:B------:R-:W-:Y:S02]  /*0490*/  SHF.L.U32 R0, R7.reuse, 0x2, RZ ;  /* 0x0000000207007819 */ /* 0x040fe400000006ff */
[----:B------:R-:W-:Y:S02]  /*04a0*/  IADD3 R7, PT, PT, R7, 0x1, RZ ;  /* 0x0000000107077810 */ /* 0x000fe40007ffe0ff */
[C---:B------:R-:W-:Y:S02]  /*04b0*/  ISETP.EQ.AND P2, PT, R0.reuse, 0x4, PT ;  /* 0x000000040000780c */ /* 0x040fe40003f42270 */
[C---:B------:R-:W-:Y:S02]  /*04c0*/  ISETP.EQ.AND P4, PT, R0.reuse, 0x1fc, PT ;  /* 0x000001fc0000780c */ /* 0x040fe40003f82270 */
[C---:B------:R-:W-:Y:S02]  /*04d0*/  ISETP.EQ.AND P3, PT, R0.reuse, RZ, PT ;  /* 0x000000ff0000720c */ /* 0x040fe40003f62270 */
[----:B------:R-:W-:-:S02]  /*04e0*/  ISETP.EQ.AND P1, PT, R0, 0x8, PT ;  /* 0x000000080000780c */ /* 0x000fc40003f22270 */
[C---:B------:R-:W-:Y:S02]  /*04f0*/  ISETP.EQ.AND P0, PT, R0.reuse, 0xc, PT ;  /* 0x0000000c0000780c */ /* 0x040fe40003f02270 */
[C---:B------:R-:W-:Y:S02]  /*0500*/  ISETP.EQ.AND P6, PT, R0.reuse, 0x10, PT ;  /* 0x000000100000780c */ /* 0x040fe40003fc2270 */
[----:B------:R-:W-:Y:S01]  /*0510*/  ISETP.EQ.AND P5, PT, R0, 0x14, PT ;  /* 0x000000140000780c */ /* 0x000fe20003fa2270 */
[----:B--2---:R-:W-:-:S05]  /*0520*/  FADD R148, R148, R3 ;  /* 0x0000000394947221 */ /* 0x004fca0000000000 */
[----:B------:R-:W-:-:S04]  /*0530*/  FMNMX R148, RZ, R148, !PT ;  /* 0x00000094ff947209 */ /* 0x000fc80007800000 */
[-C--:B------:R-:W-:Y:S01]  /*0540*/  @P3 MOV R11, R148.reuse ;  /* 0x00000094000b3202 */ /* 0x080fe20000000f00 */
[--C-:B------:R-:W-:Y:S01]  /*0550*/  @P2 IMAD.MOV.U32 R10, RZ, RZ, R148.reuse ;  /* 0x000000ffff0a2224 */ /* 0x100fe200078e0094 */
[C---:B------:R-:W-:Y:S01]  /*0560*/  ISETP.EQ.AND P2, PT, R0.reuse, 0x20, PT ;  /* 0x000000200000780c */ /* 0x040fe20003f42270 */
[--C-:B------:R-:W-:Y:S01]  /*0570*/  @P4 IMAD.MOV.U32 R9, RZ, RZ, R148.reuse ;  /* 0x000000ffff094224 */ /* 0x100fe200078e0094 */
[C---:B------:R-:W-:Y:S01]  /*0580*/  ISETP.EQ.AND P4, PT, R0.reuse, 0x18, PT ;  /* 0x000000180000780c */ /* 0x040fe20003f82270 */
[--C-:B------:R-:W-:Y:S01]  /*0590*/  @P0 IMAD.MOV.U32 R13, RZ, RZ, R148.reuse ;  /* 0x000000ffff0d0224 */ /* 0x100fe200078e0094 */
[----:B------:R-:W-:Y:S01]  /*05a0*/  ISETP.EQ.AND P3, PT, R0, 0x1c, PT ;  /* 0x0000001c0000780c */ /* 0x000fe20003f62270 */
[----:B------:R-:W-:Y:S01]  /*05b0*/  @P5 IMAD.MOV.U32 R15, RZ, RZ, R148 ;  /* 0x000000ffff0f5224 */ /* 0x000fe200078e0094 */
[-C--:B------:R-:W-:Y:S02]  /*05c0*/  @P1 MOV R12, R148.reuse ;  /* 0x00000094000c1202 */ /* 0x080fe40000000f00 */
[----:B------:R-:W-:-:S02]  /*05d0*/  @P6 MOV R14, R148 ;  /* 0x00000094000e6202 */ /* 0x000fc40000000f00 */
[C---:B------:R-:W-:Y:S02]  /*05e0*/  ISETP.EQ.AND P1, PT, R0.reuse, 0x24, PT ;  /* 0x000000240000780c */ /* 0x040fe40003f22270 */
[C---:B------:R-:W-:Y:S02]  /*05f0*/  ISETP.EQ.AND P0, PT, R0.reuse, 0x28, PT ;  /* 0x000000280000780c */ /* 0x040fe40003f02270 */
[-C--:B------:R-:W-:Y:S02]  /*0600*/  @P2 MOV R18, R148.reuse ;  /* 0x0000009400122202 */ /* 0x080fe40000000f00 */
[C---:B------:R-:W-:Y:S01]  /*0610*/  ISETP.EQ.AND P2, PT, R0.reuse, 0x3c, PT ;  /* 0x0000003c0000780c */ /* 0x040fe20003f42270 */
[----:B------:R-:W-:Y:S01]  /*0620*/  @P3 IMAD.MOV.U32 R17, RZ, RZ, R148 ;  /* 0x000000ffff113224 */ /* 0x000fe200078e0094 */
[----:B------:R-:W-:Y:S02]  /*0630*/  @P4 MOV R16, R148 ;  /* 0x0000009400104202 */ /* 0x000fe40000000f00 */
[----:B------:R-:W-:-:S02]  /*0640*/  ISETP.EQ.AND P6, PT, R0, 0x2c, PT ;  /* 0x0000002c0000780c */ /* 0x000fc40003fc2270 */
[C---:B------:R-:W-:Y:S01]  /*0650*/  ISETP.EQ.AND P5, PT, R0.reuse, 0x30, PT ;  /* 0x000000300000780c */ /* 0x040fe20003fa2270 */
[--C-:B------:R-:W-:Y:S01]  /*0660*/  @P1 IMAD.MOV.U32 R19, RZ, RZ, R148.reuse ;  /* 0x000000ffff131224 */ /* 0x100fe200078e0094 */
[C---:B------:R-:W-:Y:S02]  /*0670*/  ISETP.EQ.AND P4, PT, R0.reuse, 0x34, PT ;  /* 0x000000340000780c */ /* 0x040fe40003f82270 */
[C---:B------:R-:W-:Y:S02]  /*0680*/  ISETP.EQ.AND P3, PT, R0.reuse, 0x38, PT ;  /* 0x000000380000780c */ /* 0x040fe40003f62270 */
[----:B------:R-:W-:Y:S01]  /*0690*/  @P0 MOV R20, R148 ;  /* 0x0000009400140202 */ /* 0x000fe20000000f00 */
[--C-:B------:R-:W-:Y:S01]  /*06a0*/  @P2 IMAD.MOV.U32 R25, RZ, RZ, R148.reuse ;  /* 0x000000ffff192224 */ /* 0x100fe200078e0094 */
[C---:B------:R-:W-:Y:S02]  /*06b0*/  ISETP.EQ.AND P2, PT, R0.reuse, 0x58, PT ;  /* 0x000000580000780c */ /* 0x040fe40003f42270 */
[C---:B------:R-:W-:Y:S01]  /*06c0*/  ISETP.EQ.AND P1, PT, R0.reuse, 0x40, PT ;  /* 0x000000400000780c */ /* 0x040fe20003f22270 */
[----:B------:R-:W-:Y:S01]  /*06d0*/  @P6 IMAD.MOV.U32 R21, RZ, RZ, R148 ;  /* 0x000000ffff156224 */ /* 0x000fe200078e0094 */
[----:B------:R-:W-:-:S02]  /*06e0*/  ISETP.EQ.AND P0, PT, R0, 0x44, PT ;  /* 0x000000440000780c */ /* 0x000fc40003f02270 */
[-C--:B------:R-:W-:Y:S01]  /*06f0*/  @P5 MOV R22, R148.reuse ;  /* 0x0000009400165202 */ /* 0x080fe20000000f00 */
[--C-:B------:R-:W-:Y:S01]  /*0700*/  @P4 IMAD.MOV.U32 R23, RZ, RZ, R148.reuse ;  /* 0x000000ffff174224 */ /* 0x100fe200078e0094 */
[C---:B------:R-:W-:Y:S02]  /*0710*/  ISETP.EQ.AND P6, PT, R0.reuse, 0x48, PT ;  /* 0x000000480000780c */ /* 0x040fe40003fc2270 */
[-C--:B------:R-:W-:Y:S02]  /*0720*/  @P3 MOV R24, R148.reuse ;  /* 0x0000009400183202 */ /* 0x080fe40000000f00 */
[C---:B------:R-:W-:Y:S02]  /*0730*/  ISETP.EQ.AND P5, PT, R0.reuse, 0x4c, PT ;  /* 0x0000004c0000780c */ /* 0x040fe40003fa2270 */
[C---:B------:R-:W-:Y:S02]  /*0740*/  ISETP.EQ.AND P4, PT, R0.reuse, 0x50, PT ;  /* 0x000000500000780c */ /* 0x040fe40003f82270 */
[----:B------:R-:W-:Y:S01]  /*0750*/  ISETP.EQ.AND P3, PT, R0, 0x54, PT ;  /* 0x000000540000780c */ /* 0x000fe20003f62270 */
[----:B------:R-:W-:Y:S01]  /*0760*/  @P0 IMAD.MOV.U32 R27, RZ, RZ, R148 ;  /* 0x000000ffff1b0224 */ /* 0x000fe200078e0094 */
[----:B------:R-:W-:-:S02]  /*0770*/  @P2 MOV R32, R148 ;  /* 0x0000009400202202 */ /* 0x000fc40000000f00 */
[C---:B------:R-:W-:Y:S02]  /*0780*/  ISETP.EQ.AND P2, PT, R0.reuse, 0x74, PT ;  /* 0x000000740000780c */ /* 0x040fe40003f42270 */
[-C--:B------:R-:W-:Y:S02]  /*0790*/  @P1 MOV R26, R148.reuse ;  /* 0x00000094001a1202 */ /* 0x080fe40000000f00 */
[-C--:B------:R-:W-:Y:S01]  /*07a0*/  @P6 MOV R28, R148.reuse ;  /* 0x00000094001c6202 */ /* 0x080fe20000000f00 */
[--C-:B------:R-:W-:Y:S01]  /*07b0*/  @P5 IMAD.MOV.U32 R29, RZ, RZ, R148.reuse ;  /* 0x000000ffff1d5224 */ /* 0x100fe200078e0094 */
[C---:B------:R-:W-:Y:S02]  /*07c0*/  ISETP.EQ.AND P1, PT, R0.reuse, 0x5c, PT ;  /* 0x0000005c0000780c */ /* 0x040fe40003f22270 */
[----:B------:R-:W-:Y:S01]  /*07d0*/  @P4 MOV R30, R148 ;  /* 0x00000094001e4202 */ /* 0x000fe20000000f00 */
[----:B------:R-:W-:Y:S01]  /*07e0*/  @P3 IMAD.MOV.U32 R31, RZ, RZ, R148 ;  /* 0x000000ffff1f3224 */ /* 0x000fe200078e0094 */
[----:B------:R-:W-:-:S02]  /*07f0*/  ISETP.EQ.AND P0, PT, R0, 0x60, PT ;  /* 0x000000600000780c */ /* 0x000fc40003f02270 */
[C---:B------:R-:W-:Y:S01]  /*0800*/  ISETP.EQ.AND P6, PT, R0.reuse, 0x64, PT ;  /* 0x000000640000780c */ /* 0x040fe20003fc2270 */
[--C-:B------:R-:W-:Y:S01]  /*0810*/  @P2 IMAD.MOV.U32 R39, RZ, RZ, R148.reuse ;  /* 0x000000ffff272224 */ /* 0x100fe200078e0094 */
[C---:B------:R-:W-:Y:S02]  /*0820*/  ISETP.EQ.AND P5, PT, R0.reuse, 0x68, PT ;  /* 0x000000680000780c */ /* 0x040fe40003fa2270 */
[C---:B------:R-:W-:Y:S02]  /*0830*/  ISETP.EQ.AND P4, PT, R0.reuse, 0x6c, PT ;  /* 0x0000006c0000780c */ /* 0x040fe40003f82270 */
[C---:B------:R-:W-:Y:S01]  /*0840*/  ISETP.EQ.AND P3, PT, R0.reuse, 0x70, PT ;  /* 0x000000700000780c */ /* 0x040fe20003f62270 */
[----:B------:R-:W-:Y:S01]  /*0850*/  @P1 IMAD.MOV.U32 R33, RZ, RZ, R148 ;  /* 0x000000ffff211224 */ /* 0x000fe200078e0094 */
[C---:B------:R-:W-:Y:S02]  /*0860*/  ISETP.EQ.AND P2, PT, R0.reuse, 0x90, PT ;  /* 0x000000900000780c */ /* 0x040fe40003f42270 */
[----:B------:R-:W-:-:S02]  /*0870*/  ISETP.EQ.AND P1, PT, R0, 0x78, PT ;  /* 0x000000780000780c */ /* 0x000fc40003f22270 */
[-C--:B------:R-:W-:Y:S01]  /*0880*/  @P0 MOV R34, R148.reuse ;  /* 0x0000009400220202 */ /* 0x080fe20000000f00 */
[--C-:B------:R-:W-:Y:S01]  /*0890*/  @P6 IMAD.MOV.U32 R35, RZ, RZ, R148.reuse ;  /* 0x000000ffff236224 */ /* 0x100fe200078e0094 */
[C---:B------:R-:W-:Y:S02]  /*08a0*/  ISETP.EQ.AND P0, PT, R0.reuse, 0x7c, PT ;  /* 0x0000007c0000780c */ /* 0x040fe40003f02270 */
[-C--:B------:R-:W-:Y:S01]  /*08b0*/  @P5 MOV R36, R148.reuse ;  /* 0x0000009400245202 */ /* 0x080fe20000000f00 */
[----:B------:R-:W-:Y:S01]  /*08c0*/  @P4 IMAD.MOV.U32 R37, RZ, RZ, R148 ;  /* 0x000000ffff254224 */ /* 0x000fe200078e0094 */
[C---:B------:R-:W-:Y:S02]  /*08d0*/  ISETP.EQ.AND P6, PT, R0.reuse, 0x80, PT ;  /* 0x000000800000780c */ /* 0x040fe40003fc2270 */
[----:B------:R-:W-:Y:S02]  /*08e0*/  @P3 MOV R38, R148 ;  /* 0x0000009400263202 */ /* 0x000fe40000000f00 */
[----:B------:R-:W-:-:S02]  /*08f0*/  ISETP.EQ.AND P5, PT, R0, 0x84, PT ;  /* 0x000000840000780c */ /* 0x000fc40003fa2270 */
[C---:B------:R-:W-:Y:S02]  /*0900*/  ISETP.EQ.AND P4, PT, R0.reuse, 0x88, PT ;  /* 0x000000880000780c */ /* 0x040fe40003f82270 */
[C---:B------:R-:W-:Y:S01]  /*0910*/  ISETP.EQ.AND P3, PT, R0.reuse, 0x8c, PT ;  /* 0x0000008c0000780c */ /* 0x040fe20003f62270 */
[--C-:B------:R-:W-:Y:S01]  /*0920*/  @P0 IMAD.MOV.U32 R41, RZ, RZ, R148.reuse ;  /* 0x000000ffff290224 */ /* 0x100fe200078e0094 */
[-C--:B------:R-:W-:Y:S02]  /*0930*/  @P2 MOV R46, R148.reuse ;  /* 0x00000094002e2202 */ /* 0x080fe40000000f00 */
[C---:B------:R-:W-:Y:S02]  /*0940*/  ISETP.EQ.AND P2, PT, R0.reuse, 0xac, PT ;  /* 0x000000ac0000780c */ /* 0x040fe40003f42270 */
[-C--:B------:R-:W-:Y:S02]  /*0950*/  @P1 MOV R40, R148.reuse ;  /* 0x0000009400281202 */ /* 0x080fe40000000f00 */
[----:B------:R-:W-:Y:S01]  /*0960*/  @P6 MOV R42, R148 ;  /* 0x00000094002a6202 */ /* 0x000fe20000000f00 */
[----:B------:R-:W-:Y:S01]  /*0970*/  @P5 IMAD.MOV.U32 R43, RZ, RZ, R148 ;  /* 0x000000ffff2b5224 */ /* 0x000fe200078e0094 */
[----:B------:R-:W-:-:S02]  /*0980*/  ISETP.EQ.AND P1, PT, R0, 0x94, PT ;  /* 0x000000940000780c */ /* 0x000fc40003f22270 */
[----:B------:R-:W-:Y:S01]  /*0990*/  @P4 MOV R44, R148 ;  /* 0x00000094002c4202 */ /* 0x000fe20000000f00 */
[--C-:B------:R-:W-:Y:S01]  /*09a0*/  @P3 IMAD.MOV.U32 R45, RZ, RZ, R148.reuse ;  /* 0x000000ffff2d3224 */ /* 0x100fe200078e0094 */
[C---:B------:R-:W-:Y:S02]  /*09b0*/  ISETP.EQ.AND P0, PT, R0.reuse, 0x98, PT ;  /* 0x000000980000780c */ /* 0x040fe40003f02270 */
[C---:B------:R-:W-:Y:S01]  /*09c0*/  ISETP.EQ.AND P6, PT, R0.reuse, 0x9c, PT ;  /* 0x0000009c0000780c */ /* 0x040fe20003fc2270 */
[--C-:B------:R-:W-:Y:S01]  /*09d0*/  @P2 IMAD.MOV.U32 R53, RZ, RZ, R148.reuse ;  /* 0x000000ffff352224 */ /* 0x100fe200078e0094 */
[C---:B------:R-:W-:Y:S02]  /*09e0*/  ISETP.EQ.AND P5, PT, R0.reuse, 0xa0, PT ;  /* 0x000000a00000780c */ /* 0x040fe40003fa2270 */
[C---:B------:R-:W-:Y:S02]  /*09f0*/  ISETP.EQ.AND P4, PT, R0.reuse, 0xa4, PT ;  /* 0x000000a40000780c */ /* 0x040fe40003f82270 */
[C---:B------:R-:W-:Y:S01]  /*0a00*/  ISETP.EQ.AND P3, PT, R0.reuse, 0xa8, PT ;  /* 0x000000a80000780c */ /* 0x040fe20003f62270 */
[----:B------:R-:W-:Y:S01]  /*0a10*/  @P1 IMAD.MOV.U32 R47, RZ, RZ, R148 ;  /* 0x000000ffff2f1224 */ /* 0x000fe200078e0094 */
[----:B------:R-:W-:-:S02]  /*0a20*/  ISETP.EQ.AND P2, PT, R0, 0xc8, PT ;  /* 0x000000c80000780c */ /* 0x000fc40003f42270 */
[C---:B------:R-:W-:Y:S02]  /*0a30*/  ISETP.EQ.AND P1, PT, R0.reuse, 0xb0, PT ;  /* 0x000000b00000780c */ /* 0x040fe40003f22270 */
[-C--:B------:R-:W-:Y:S01]  /*0a40*/  @P0 MOV R48, R148.reuse ;  /* 0x0000009400300202 */ /* 0x080fe20000000f00 */
[--C-:B------:R-:W-:Y:S01]  /*0a50*/  @P6 IMAD.MOV.U32 R49, RZ, RZ, R148.reuse ;  /* 0x000000ffff316224 */ /* 0x100fe200078e0094 */
[C---:B------:R-:W-:Y:S02]  /*0a60*/  ISETP.EQ.AND P0, PT, R0.reuse, 0xb4, PT ;  /* 0x000000b40000780c */ /* 0x040fe40003f02270 */
[-C--:B------:R-:W-:Y:S01]  /*0a70*/  @P5 MOV R50, R148.reuse ;  /* 0x0000009400325202 */ /* 0x080fe20000000f00 */
[----:B------:R-:W-:Y:S01]  /*0a80*/  @P4 IMAD.MOV.U32 R51, RZ, RZ, R148 ;  /* 0x000000ffff334224 */ /* 0x000fe200078e0094 */
[----:B------:R-:W-:Y:S02]  /*0a90*/  ISETP.EQ.AND P6, PT, R0, 0xb8, PT ;  /* 0x000000b80000780c */ /* 0x000fe40003fc2270 */
[----:B------:R-:W-:-:S02]  /*0aa0*/  @P3 MOV R52, R148 ;  /* 0x0000009400343202 */ /* 0x000fc40000000f00 */
[C---:B------:R-:W-:Y:S02]  /*0ab0*/  ISETP.EQ.AND P5, PT, R0.reuse, 0xbc, PT ;  /* 0x000000bc0000780c */ /* 0x040fe40003fa2270 */
[C---:B------:R-:W-:Y:S02]  /*0ac0*/  ISETP.EQ.AND P4, PT, R0.reuse, 0xc0, PT ;  /* 0x000000c00000780c */ /* 0x040fe40003f82270 */
[C---:B------:R-:W-:Y:S01]  /*0ad0*/  ISETP.EQ.AND P3, PT, R0.reuse, 0xc4, PT ;  /* 0x000000c40000780c */ /* 0x040fe20003f62270 */
[----:B------:R-:W-:Y:S01]  /*0ae0*/  @P0 IMAD.MOV.U32 R55, RZ, RZ, R148 ;  /* 0x000000ffff370224 */ /* 0x000fe200078e0094 */
[-C--:B------:R-:W-:Y:S02]  /*0af0*/  @P2 MOV R60, R148.reuse ;  /* 0x00000094003c2202 */ /* 0x080fe40000000f00 */
[----:B------:R-:W-:Y:S02]  /*0b00*/  ISETP.EQ.AND P2, PT, R0, 0xe4, PT ;  /* 0x000000e40000780c */ /* 0x000fe40003f42270 */
[----:B------:R-:W-:-:S02]  /*0b10*/  @P1 MOV R54, R148 ;  /* 0x0000009400361202 */ /* 0x000fc40000000f00 */
[-C--:B------:R-:W-:Y:S01]  /*0b20*/  @P6 MOV R56, R148.reuse ;  /* 0x0000009400386202 */ /* 0x080fe20000000f00 */
[--C-:B------:R-:W-:Y:S01]  /*0b30*/  @P5 IMAD.MOV.U32 R57, RZ, RZ, R148.reuse ;  /* 0x000000ffff395224 */ /* 0x100fe200078e0094 */
[C---:B------:R-:W-:Y:S02]  /*0b40*/  ISETP.EQ.AND P1, PT, R0.reuse, 0xcc, PT ;  /* 0x000000cc0000780c */ /* 0x040fe40003f22270 */
[----:B------:R-:W-:Y:S01]  /*0b50*/  @P4 MOV R58, R148 ;  /* 0x00000094003a4202 */ /* 0x000fe20000000f00 */
[--C-:B------:R-:W-:Y:S01]  /*0b60*/  @P3 IMAD.MOV.U32 R59, RZ, RZ, R148.reuse ;  /* 0x000000ffff3b3224 */ /* 0x100fe200078e0094 */
[C---:B------:R-:W-:Y:S02]  /*0b70*/  ISETP.EQ.AND P0, PT, R0.reuse, 0xd0, PT ;  /* 0x000000d00000780c */ /* 0x040fe40003f02270 */
[C---:B------:R-:W-:Y:S01]  /*0b80*/  ISETP.EQ.AND P6, PT, R0.reuse, 0xd4, PT ;  /* 0x000000d40000780c */ /* 0x040fe20003fc2270 */
[----:B------:R-:W-:Y:S01]  /*0b90*/  @P2 IMAD.MOV.U32 R67, RZ, RZ, R148 ;  /* 0x000000ffff432224 */ /* 0x000fe200078e0094 */
[----:B------:R-:W-:-:S02]  /*0ba0*/  ISETP.EQ.AND P5, PT, R0, 0xd8, PT ;  /* 0x000000d80000780c */ /* 0x000fc40003fa2270 */
[C---:B------:R-:W-:Y:S02]  /*0bb0*/  ISETP.EQ.AND P4, PT, R0.reuse, 0xdc, PT ;  /* 0x000000dc0000780c */ /* 0x040fe40003f82270 */
[C---:B------:R-:W-:Y:S01]  /*0bc0*/  ISETP.EQ.AND P3, PT, R0.reuse, 0xe0, PT ;  /* 0x000000e00000780c */ /* 0x040fe20003f62270 */
[--C-:B------:R-:W-:Y:S01]  /*0bd0*/  @P1 IMAD.MOV.U32 R61, RZ, RZ, R148.reuse ;  /* 0x000000ffff3d1224 */ /* 0x100fe200078e0094 */
[C---:B------:R-:W-:Y:S02]  /*0be0*/  ISETP.EQ.AND P2, PT, R0.reuse, 0x100, PT ;  /* 0x000001000000780c */ /* 0x040fe40003f42270 */
[C---:B------:R-:W-:Y:S02]  /*0bf0*/  ISETP.EQ.AND P1, PT, R0.reuse, 0xe8, PT ;  /* 0x000000e80000780c */ /* 0x040fe40003f22270 */
[----:B------:R-:W-:Y:S01]  /*0c00*/  @P0 MOV R62, R148 ;  /* 0x00000094003e0202 */ /* 0x000fe20000000f00 */
        /* <DEDUP_REMOVED lines=55> */
[-C--:B------:R-:W-:Y:S02]  /*0f80*/  @P0 MOV R90, R148.reuse ;  /* 0x00000094005a0202 */ /* 0x080fe40000000f00 */
[-C--:B------:R-:W-:Y:S01]  /*0f90*/  @P6 MOV R91, R148.reuse ;  /* 0x00000094005b6202 */ /* 0x080fe20000000f00 */
[----:B------:R-:W-:Y:S01]  /*0fa0*/  @P5 IMAD.MOV.U32 R92, RZ, RZ, R148 ;  /* 0x000000ffff5c5224 */ /* 0x000fe200078e0094 */
[----:B------:R-:W-:Y:S02]  /*0fb0*/  ISETP.EQ.AND P0, PT, R0, 0x15c, PT ;  /* 0x0000015c0000780c */ /* 0x000fe40003f02270 */
[-C--:B------:R-:W-:Y:S02]  /*0fc0*/  @P4 MOV R93, R148.reuse ;  /* 0x00000094005d4202 */ /* 0x080fe40000000f00 */
[----:B------:R-:W-:-:S02]  /*0fd0*/  @P3 MOV R94, R148 ;  /* 0x00000094005e3202 */ /* 0x000fc40000000f00 */
[C---:B------:R-:W-:Y:S02]  /*0fe0*/  ISETP.EQ.AND P6, PT, R0.reuse, 0x160, PT ;  /* 0x000001600000780c */ /* 0x040fe40003fc2270 */
[C---:B------:R-:W-:Y:S02]  /*0ff0*/  ISETP.EQ.AND P5, PT, R0.reuse, 0x164, PT ;  /* 0x000001640000780c */ /* 0x040fe40003fa2270 */
[C---:B------:R-:W-:Y:S02]  /*1000*/  ISETP.EQ.AND P4, PT, R0.reuse, 0x168, PT ;  /* 0x000001680000780c */ /* 0x040fe40003f82270 */
[C---:B------:R-:W-:Y:S02]  /*1010*/  ISETP.EQ.AND P3, PT, R0.reuse, 0x16c, PT ;  /* 0x0000016c0000780c */ /* 0x040fe40003f62270 */
[----:B------:R-:W-:Y:S02]  /*1020*/  @P2 MOV R102, R148 ;  /* 0x0000009400662202 */ /* 0x000fe40000000f00 */
[----:B------:R-:W-:-:S02]  /*1030*/  ISETP.EQ.AND P2, PT, R0, 0x18c, PT ;  /* 0x0000018c0000780c */ /* 0x000fc40003f42270 */
[-C--:B------:R-:W-:Y:S01]  /*1040*/  @P1 MOV R96, R148.reuse ;  /* 0x0000009400601202 */ /* 0x080fe20000000f00 */
[--C-:B------:R-:W-:Y:S01]  /*1050*/  @P6 IMAD.MOV.U32 R98, RZ, RZ, R148.reuse ;  /* 0x000000ffff626224 */ /* 0x100fe200078e0094 */
[-C--:B------:R-:W-:Y:S02]  /*1060*/  @P0 MOV R97, R148.reuse ;  /* 0x0000009400610202 */ /* 0x080fe40000000f00 */
[-C--:B------:R-:W-:Y:S02]  /*1070*/  @P5 MOV R99, R148.reuse ;  /* 0x0000009400635202 */ /* 0x080fe40000000f00 */
[----:B------:R-:W-:Y:S01]  /*1080*/  @P4 MOV R100, R148 ;  /* 0x0000009400644202 */ /* 0x000fe20000000f00 */
[----:B------:R-:W-:Y:S01]  /*1090*/  @P3 IMAD.MOV.U32 R101, RZ, RZ, R148 ;  /* 0x000000ffff653224 */ /* 0x000fe200078e0094 */
[C---:B------:R-:W-:Y:S02]  /*10a0*/  ISETP.EQ.AND P1, PT, R0.reuse, 0x174, PT ;  /* 0x000001740000780c */ /* 0x040fe40003f22270 */
[----:B------:R-:W-:-:S02]  /*10b0*/  ISETP.EQ.AND P0, PT, R0, 0x178, PT ;  /* 0x000001780000780c */ /* 0x000fc40003f02270 */
[C---:B------:R-:W-:Y:S02]  /*10c0*/  ISETP.EQ.AND P6, PT, R0.reuse, 0x17c, PT ;  /* 0x0000017c0000780c */ /* 0x040fe40003fc2270 */
[C---:B------:R-:W-:Y:S02]  /*10d0*/  ISETP.EQ.AND P5, PT, R0.reuse, 0x180, PT ;  /* 0x000001800000780c */ /* 0x040fe40003fa2270 */
[C---:B------:R-:W-:Y:S02]  /*10e0*/  ISETP.EQ.AND P4, PT, R0.reuse, 0x184, PT ;  /* 0x000001840000780c */ /* 0x040fe40003f82270 */
[C---:B------:R-:W-:Y:S02]  /*10f0*/  ISETP.EQ.AND P3, PT, R0.reuse, 0x188, PT ;  /* 0x000001880000780c */ /* 0x040fe40003f62270 */
[-C--:B------:R-:W-:Y:S02]  /*1100*/  @P2 MOV R109, R148.reuse ;  /* 0x00000094006d2202 */ /* 0x080fe40000000f00 */
[----:B------:R-:W-:Y:S01]  /*1110*/  ISETP.EQ.AND P2, PT, R0, 0x1a8, PT ;  /* 0x000001a80000780c */ /* 0x000fe20003f42270 */
[----:B------:R-:W-:Y:S01]  /*1120*/  @P0 IMAD.MOV.U32 R104, RZ, RZ, R148 ;  /* 0x000000ffff680224 */ /* 0x000fe200078e0094 */
[----:B------:R-:W-:-:S02]  /*1130*/  @P1 MOV R103, R148 ;  /* 0x0000009400671202 */ /* 0x000fc40000000f00 */
[-C--:B------:R-:W-:Y:S02]  /*1140*/  @P6 MOV R105, R148.reuse ;  /* 0x0000009400696202 */ /* 0x080fe40000000f00 */
[-C--:B------:R-:W-:Y:S01]  /*1150*/  @P5 MOV R106, R148.reuse ;  /* 0x00000094006a5202 */ /* 0x080fe20000000f00 */
[--C-:B------:R-:W-:Y:S01]  /*1160*/  @P4 IMAD.MOV.U32 R107, RZ, RZ, R148.reuse ;  /* 0x000000ffff6b4224 */ /* 0x100fe200078e0094 */
[C---:B------:R-:W-:Y:S02]  /*1170*/  ISETP.EQ.AND P1, PT, R0.reuse, 0x190, PT ;  /* 0x000001900000780c */ /* 0x040fe40003f22270 */
[----:B------:R-:W-:Y:S02]  /*1180*/  @P3 MOV R108, R148 ;  /* 0x00000094006c3202 */ /* 0x000fe40000000f00 */
[C---:B------:R-:W-:Y:S01]  /*1190*/  ISETP.EQ.AND P0, PT, R0.reuse, 0x194, PT ;  /* 0x000001940000780c */ /* 0x040fe20003f02270 */
[----:B------:R-:W-:Y:S01]  /*11a0*/  @P2 IMAD.MOV.U32 R116, RZ, RZ, R148 ;  /* 0x000000ffff742224 */ /* 0x000fe200078e0094 */
[----:B------:R-:W-:-:S02]  /*11b0*/  ISETP.EQ.AND P6, PT, R0, 0x198, PT ;  /* 0x000001980000780c */ /* 0x000fc40003fc2270 */
[C---:B------:R-:W-:Y:S02]  /*11c0*/  ISETP.EQ.AND P5, PT, R0.reuse, 0x19c, PT ;  /* 0x0000019c0000780c */ /* 0x040fe40003fa2270 */
[C---:B------:R-:W-:Y:S02]  /*11d0*/  ISETP.EQ.AND P4, PT, R0.reuse, 0x1a0, PT ;  /* 0x000001a00000780c */ /* 0x040fe40003f82270 */
[C---:B------:R-:W-:Y:S01]  /*11e0*/  ISETP.EQ.AND P3, PT, R0.reuse, 0x1a4, PT ;  /* 0x000001a40000780c */ /* 0x040fe20003f62270 */
[----:B------:R-:W-:Y:S01]  /*11f0*/  @P1 IMAD.MOV.U32 R110, RZ, RZ, R148 ;  /* 0x000000ffff6e1224 */ /* 0x000fe200078e0094 */
[C---:B------:R-:W-:Y:S02]  /*1200*/  ISETP.EQ.AND P2, PT, R0.reuse, 0x1c4, PT ;  /* 0x000001c40000780c */ /* 0x040fe40003f42270 */
[----:B------:R-:W-:Y:S02]  /*1210*/  ISETP.EQ.AND P1, PT, R0, 0x1ac, PT ;  /* 0x000001ac0000780c */ /* 0x000fe40003f22270 */
[----:B------:R-:W-:-:S02]  /*1220*/  @P0 MOV R111, R148 ;  /* 0x00000094006f0202 */ /* 0x000fc40000000f00 */
[-C--:B------:R-:W-:Y:S01]  /*1230*/  @P6 MOV R112, R148.reuse ;  /* 0x0000009400706202 */ /* 0x080fe20000000f00 */
[----:B------:R-:W-:Y:S01]  /*1240*/  @P5 IMAD.MOV.U32 R113, RZ, RZ, R148 ;  /* 0x000000ffff715224 */ /* 0x000fe200078e0094 */
[C---:B------:R-:W-:Y:S02]  /*1250*/  ISETP.EQ.AND P0, PT, R0.reuse, 0x1b0, PT ;  /* 0x000001b00000780c */ /* 0x040fe40003f02270 */
[-C--:B------:R-:W-:Y:S02]  /*1260*/  @P4 MOV R114, R148.reuse ;  /* 0x0000009400724202 */ /* 0x080fe40000000f00 */
[----:B------:R-:W-:Y:S02]  /*1270*/  @P3 MOV R115, R148 ;  /* 0x0000009400733202 */ /* 0x000fe40000000f00 */
[C---:B------:R-:W-:Y:S02]  /*1280*/  ISETP.EQ.AND P6, PT, R0.reuse, 0x1b4, PT ;  /* 0x000001b40000780c */ /* 0x040fe40003fc2270 */
[----:B------:R-:W-:-:S02]  /*1290*/  ISETP.EQ.AND P5, PT, R0, 0x1b8, PT ;  /* 0x000001b80000780c */ /* 0x000fc40003fa2270 */
[C---:B------:R-:W-:Y:S02]  /*12a0*/  ISETP.EQ.AND P4, PT, R0.reuse, 0x1bc, PT ;  /* 0x000001bc0000780c */ /* 0x040fe40003f82270 */
[C---:B------:R-:W-:Y:S02]  /*12b0*/  ISETP.EQ.AND P3, PT, R0.reuse, 0x1c0, PT ;  /* 0x000001c00000780c */ /* 0x040fe40003f62270 */
[-C--:B------:R-:W-:Y:S02]  /*12c0*/  @P2 MOV R123, R148.reuse ;  /* 0x00000094007b2202 */ /* 0x080fe40000000f00 */
[----:B------:R-:W-:Y:S02]  /*12d0*/  ISETP.EQ.AND P2, PT, R0, 0x1e0, PT ;  /* 0x000001e00000780c */ /* 0x000fe40003f42270 */
[-C--:B------:R-:W-:Y:S01]  /*12e0*/  @P1 MOV R117, R148.reuse ;  /* 0x0000009400751202 */ /* 0x080fe20000000f00 */
[----:B------:R-:W-:Y:S01]  /*12f0*/  @P6 IMAD.MOV.U32 R119, RZ, RZ, R148 ;  /* 0x000000ffff776224 */ /* 0x000fe200078e0094 */
[----:B------:R-:W-:-:S02]  /*1300*/  @P0 MOV R118, R148 ;  /* 0x0000009400760202 */ /* 0x000fc40000000f00 */
[-C--:B------:R-:W-:Y:S02]  /*1310*/  @P5 MOV R120, R148.reuse ;  /* 0x0000009400785202 */ /* 0x080fe40000000f00 */
[----:B------:R-:W-:Y:S01]  /*1320*/  @P4 MOV R121, R148 ;  /* 0x0000009400794202 */ /* 0x000fe20000000f00 */
[--C-:B------:R-:W-:Y:S01]  /*1330*/  @P3 IMAD.MOV.U32 R122, RZ, RZ, R148.reuse ;  /* 0x000000ffff7a3224 */ /* 0x100fe200078e0094 */
[C---:B------:R-:W-:Y:S02]  /*1340*/  ISETP.EQ.AND P1, PT, R0.reuse, 0x1c8, PT ;  /* 0x000001c80000780c */ /* 0x040fe40003f22270 */
[C---:B------:R-:W-:Y:S01]  /*1350*/  ISETP.EQ.AND P0, PT, R0.reuse, 0x1cc, PT ;  /* 0x000001cc0000780c */ /* 0x040fe20003f02270 */
[----:B------:R-:W-:Y:S01]  /*1360*/  @P2 IMAD.MOV.U32 R130, RZ, RZ, R148 ;  /* 0x000000ffff822224 */ /* 0x000fe200078e0094 */
[C---:B------:R-:W-:Y:S02]  /*1370*/  ISETP.EQ.AND P6, PT, R0.reuse, 0x1d0, PT ;  /* 0x000001d00000780c */ /* 0x040fe40003fc2270 */
[----:B------:R-:W-:-:S02]  /*1380*/  ISETP.EQ.AND P5, PT, R0, 0x1d4, PT ;  /* 0x000001d40000780c */ /* 0x000fc40003fa2270 */
[C---:B------:R-:W-:Y:S02]  /*1390*/  ISETP.EQ.AND P4, PT, R0.reuse, 0x1d8, PT ;  /* 0x000001d80000780c */ /* 0x040fe40003f82270 */
[C---:B------:R-:W-:Y:S02]  /*13a0*/  ISETP.EQ.AND P3, PT, R0.reuse, 0x1dc, PT ;  /* 0x000001dc0000780c */ /* 0x040fe40003f62270 */
[----:B------:R-:W-:Y:S02]  /*13b0*/  ISETP.NE.AND P2, PT, R7, 0x80, PT ;  /* 0x000000800700780c */ /* 0x000fe40003f45270 */
[-C--:B------:R-:W-:Y:S01]  /*13c0*/  @P1 MOV R124, R148.reuse ;  /* 0x00000094007c1202 */ /* 0x080fe20000000f00 */
[----:B------:R-:W-:Y:S01]  /*13d0*/  @P0 IMAD.MOV.U32 R125, RZ, RZ, R148 ;  /* 0x000000ffff7d0224 */ /* 0x000fe200078e0094 */
[----:B------:R-:W-:Y:S02]  /*13e0*/  ISETP.EQ.AND P1, PT, R0, 0x1e4, PT ;  /* 0x000001e40000780c */ /* 0x000fe40003f22270 */
[----:B------:R-:W-:-:S02]  /*13f0*/  @P6 MOV R126, R148 ;  /* 0x00000094007e6202 */ /* 0x000fc40000000f00 */
[-C--:B------:R-:W-:Y:S01]  /*1400*/  @P5 MOV R127, R148.reuse ;  /* 0x00000094007f5202 */ /* 0x080fe20000000f00 */
[----:B------:R-:W-:Y:S01]  /*1410*/  @P4 IMAD.MOV.U32 R128, RZ, RZ, R148 ;  /* 0x000000ffff804224 */ /* 0x000fe200078e0094 */
[C---:B------:R-:W-:Y:S02]  /*1420*/  ISETP.EQ.AND P0, PT, R0.reuse, 0x1e8, PT ;  /* 0x000001e80000780c */ /* 0x040fe40003f02270 */
[----:B------:R-:W-:Y:S02]  /*1430*/  @P3 MOV R129, R148 ;  /* 0x0000009400813202 */ /* 0x000fe40000000f00 */
[C---:B------:R-:W-:Y:S02]  /*1440*/  ISETP.EQ.AND P6, PT, R0.reuse, 0x1ec, PT ;  /* 0x000001ec0000780c */ /* 0x040fe40003fc2270 */
[C---:B------:R-:W-:Y:S02]  /*1450*/  ISETP.EQ.AND P5, PT, R0.reuse, 0x1f0, PT ;  /* 0x000001f00000780c */ /* 0x040fe40003fa2270 */
[----:B------:R-:W-:-:S02]  /*1460*/  ISETP.EQ.AND P4, PT, R0, 0x1f4, PT ;  /* 0x000001f40000780c */ /* 0x000fc40003f82270 */
[----:B------:R-:W-:Y:S02]  /*1470*/  ISETP.EQ.AND P3, PT, R0, 0x1f8, PT ;  /* 0x000001f80000780c */ /* 0x000fe40003f62270 */
[-C--:B------:R-:W-:Y:S02]  /*1480*/  @P1 MOV R131, R148.reuse ;  /* 0x0000009400831202 */ /* 0x080fe40000000f00 */
[----:B------:R-:W-:-:S03]  /*1490*/  @P0 MOV R132, R148 ;  /* 0x0000009400840202 */ /* 0x000fc60000000f00 */
[--C-:B------:R-:W-:Y:S02]  /*14a0*/  @P6 IMAD.MOV.U32 R133, RZ, RZ, R148.reuse ;  /* 0x000000ffff856224 */ /* 0x100fe400078e0094 */
[-C--:B------:R-:W-:Y:S02]  /*14b0*/  @P5 MOV R134, R148.reuse ;  /* 0x0000009400865202 */ /* 0x080fe40000000f00 */
[----:B------:R-:W-:Y:S02]  /*14c0*/  @P4 MOV R135, R148 ;  /* 0x0000009400874202 */ /* 0x000fe40000000f00 */
[----:B------:R-:W-:Y:S01]  /*14d0*/  @P3 IMAD.MOV.U32 R8, RZ, RZ, R148 ;  /* 0x000000ffff083224 */ /* 0x000fe200078e0094 */
[----:B------:R-:W-:Y:S06]  /*14e0*/  @P2 BRA `(.L_x_1) ;  /* 0xffffffe800e42947 */ /* 0x000fec000383ffff */
[----:B------:R-:W-:-:S07]  /*14f0*/  HFMA2 R137, -RZ, RZ, 0, 0 ;  /* 0x00000000ff897431 */ /* 0x000fce00000001ff */
.L_x_2:
[----:B0-----:R-:W0:Y:S08]  /*1500*/  LDC.64 R2, c[0x0][0x3a8] ;  /* 0x0000ea00ff027b82 */ /* 0x001e300000000a00 */
[----:B------:R-:W1:Y:S01]  /*1510*/  LDC.64 R4, c[0x0][0x398] ;  /* 0x0000e600ff047b82 */ /* 0x000e620000000a00 */
[----:B0-----:R-:W-:-:S05]  /*1520*/  IMAD.WIDE.U32 R2, R137, 0x4, R2 ;  /* 0x0000000489027825 */ /* 0x001fca00078e0002 */
[----:B------:R-:W-:Y:S01]  /*1530*/  STG.E desc[UR12][R2.64], RZ ;  /* 0x000000ff02007986 */ /* 0x000fe2000c10190c */
[----:B-1----:R-:W-:-:S05]  /*1540*/  IMAD.WIDE.U32 R4, R137, 0x4, R4 ;  /* 0x0000000489047825 */ /* 0x002fca00078e0004 */
[----:B------:R-:W2:Y:S02]  /*1550*/  LDG.E R0, desc[UR12][R4.64] ;  /* 0x0000000c04007981 */ /* 0x000ea4000c1e1900 */
[----:B--2---:R-:W-:-:S05]  /*1560*/  FFMA R7, R0, R11, RZ ;  /* 0x0000000b00077223 */ /* 0x004fca00000000ff */
[----:B------:R0:W-:Y:S04]  /*1570*/  STG.E desc[UR12][R2.64], R7 ;  /* 0x0000000702007986 */ /* 0x0001e8000c10190c */
[----:B------:R-:W2:Y:S02]  /*1580*/  LDG.E R0, desc[UR12][R4.64+0x28] ;  /* 0x0000280c04007981 */ /* 0x000ea4000c1e1900 */
[----:B--2---:R-:W-:-:S05]  /*1590*/  FFMA R139, R0, R10, R7 ;  /* 0x0000000a008b7223 */ /* 0x004fca0000000007 */
[----:B------:R1:W-:Y:S04]  /*15a0*/  STG.E desc[UR12][R2.64], R139 ;  /* 0x0000008b02007986 */ /* 0x0003e8000c10190c */
[----:B------:R-:W2:Y:S02]  /*15b0*/  LDG.E R0, desc[UR12][R4.64+0x50] ;  /* 0x0000500c04007981 */ /* 0x000ea4000c1e1900 */
[----:B--2---:R-:W-:-:S05]  /*15c0*/  FFMA R0, R0, R12, R139 ;  /* 0x0000000c00007223 */ /* 0x004fca000000008b */
[----:B------:R2:W-:Y:S04]  /*15d0*/  STG.E desc[UR12][R2.64], R0 ;  /* 0x0000000002007986 */ /* 0x0005e8000c10190c */
[----:B------:R-:W3:Y:S02]  /*15e0*/  LDG.E R141, desc[UR12][R4.64+0x78] ;  /* 0x0000780c048d7981 */ /* 0x000ee4000c1e1900 */
[----:B---3--:R-:W-:-:S05]  /*15f0*/  FFMA R141, R141, R13, R0 ;  /* 0x0000000d8d8d7223 */ /* 0x008fca0000000000 */
[----:B------:R3:W-:Y:S04]  /*1600*/  STG.E desc[UR12][R2.64], R141 ;  /* 0x0000008d02007986 */ /* 0x0007e8000c10190c */
[----:B------:R-:W4:Y:S02]  /*1610*/  LDG.E R6, desc[UR12][R4.64+0xa0] ;  /* 0x0000a00c04067981 */ /* 0x000f24000c1e1900 */
[----:B----4-:R-:W-:-:S05]  /*1620*/  FFMA R6, R6, R14, R141 ;  /* 0x0000000e06067223 */ /* 0x010fca000000008d */
[----:B------:R4:W-:Y:S04]  /*1630*/  STG.E desc[UR12][R2.64], R6 ;  /* 0x0000000602007986 */ /* 0x0009e8000c10190c */
[----:B0-----:R-:W5:Y:S02]  /*1640*/  LDG.E R7, desc[UR12][R4.64+0xc8] ;  /* 0x0000c80c04077981 */ /* 0x001f64000c1e1900 */
[----:B-----5:R-:W-:-:S05]  /*1650*/  FFMA R7, R7, R15, R6 ;  /* 0x0000000f07077223 */ /* 0x020fca0000000006 */
[----:B------:R0:W-:Y:S04]  /*1660*/  STG.E desc[UR12][R2.64], R7 ;  /* 0x0000000702007986 */ /* 0x0001e8000c10190c */
[----:B------:R-:W5:Y:S02]  /*1670*/  LDG.E R136, desc[UR12][R4.64+0xf0] ;  /* 0x0000f00c04887981 */ /* 0x000f64000c1e1900 */
[----:B-----5:R-:W-:-:S05]  /*1680*/  FFMA R136, R136, R16, R7 ;  /* 0x0000001088887223 */ /* 0x020fca0000000007 */
[----:B------:R5:W-:Y:S04]  /*1690*/  STG.E desc[UR12][R2.64], R136 ;  /* 0x0000008802007986 */ /* 0x000be8000c10190c */
[----:B-1----:R-:W2:Y:S02]  /*16a0*/  LDG.E R139, desc[UR12][R4.64+0x118] ;  /* 0x0001180c048b7981 */ /* 0x002ea4000c1e1900 */
[----:B--2---:R-:W-:-:S05]  /*16b0*/  FFMA R139, R139, R17, R136 ;  /* 0x000000118b8b7223 */ /* 0x004fca0000000088 */
[----:B------:R1:W-:Y:S04]  /*16c0*/  STG.E desc[UR12][R2.64], R139 ;  /* 0x0000008b02007986 */ /* 0x0003e8000c10190c */
[----:B------:R-:W2:Y:S02]  /*16d0*/  LDG.E R0, desc[UR12][R4.64+0x140] ;  /* 0x0001400c04007981 */ /* 0x000ea4000c1e1900 */
[----:B--2---:R-:W-:-:S05]  /*16e0*/  FFMA R0, R0, R18, R139 ;  /* 0x0000001200007223 */ /* 0x004fca000000008b */
[----:B------:R2:W-:Y:S04]  /*16f0*/  STG.E desc[UR12][R2.64], R0 ;  /* 0x0000000002007986 */ /* 0x0005e8000c10190c */
[----:B---3--:R-:W3:Y:S02]  /*1700*/  LDG.E R141, desc[UR12][R4.64+0x168] ;  /* 0x0001680c048d7981 */ /* 0x008ee4000c1e1900 */
[----:B---3--:R-:W-:-:S05]  /*1710*/  FFMA R141, R141, R19, R0 ;  /* 0x000000138d8d7223 */ /* 0x008fca0000000000 */
[----:B------:R3:W-:Y:S04]  /*1720*/  STG.E desc[UR12][R2.64], R141 ;  /* 0x0000008d02007986 */ /* 0x0007e8000c10190c */
[----:B----4-:R-:W4:Y:S02]  /*1730*/  LDG.E R6, desc[UR12][R4.64+0x190] ;  /* 0x0001900c04067981 */ /* 0x010f24000c1e1900 */
        /* <DEDUP_REMOVED lines=328> */
[----:B------:R-:W-:Y:S04]  /*2bc0*/  STG.E desc[UR12][R2.64], R7 ;  /* 0x0000000702007986 */ /* 0x000fe8000c10190c */
[----:B------:R-:W5:Y:S02]  /*2bd0*/  LDG.E R136, desc[UR12][R4.64+0x12c0] ;  /* 0x0012c00c04887981 */ /* 0x000f64000c1e1900 */
[----:B-----5:R-:W-:-:S05]  /*2be0*/  FFMA R136, R136, R130, R7 ;  /* 0x0000008288887223 */ /* 0x020fca0000000007 */
[----:B------:R0:W-:Y:S04]  /*2bf0*/  STG.E desc[UR12][R2.64], R136 ;  /* 0x0000008802007986 */ /* 0x0001e8000c10190c */
[----:B-1----:R-:W5:Y:S02]  /*2c00*/  LDG.E R139, desc[UR12][R4.64+0x12e8] ;  /* 0x0012e80c048b7981 */ /* 0x002f64000c1e1900 */
[----:B-----5:R-:W-:-:S05]  /*2c10*/  FFMA R139, R139, R131, R136 ;  /* 0x000000838b8b7223 */ /* 0x020fca0000000088 */
[----:B------:R1:W-:Y:S04]  /*2c20*/  STG.E desc[UR12][R2.64], R139 ;  /* 0x0000008b02007986 */ /* 0x0003e8000c10190c */
[----:B--2---:R-:W2:Y:S02]  /*2c30*/  LDG.E R0, desc[UR12][R4.64+0x1310] ;  /* 0x0013100c04007981 */ /* 0x004ea4000c1e1900 */
[----:B--2---:R-:W-:-:S05]  /*2c40*/  FFMA R0, R0, R132, R139 ;  /* 0x0000008400007223 */ /* 0x004fca000000008b */
[----:B------:R2:W-:Y:S04]  /*2c50*/  STG.E desc[UR12][R2.64], R0 ;  /* 0x0000000002007986 */ /* 0x0005e8000c10190c */
[----:B---3--:R-:W3:Y:S02]  /*2c60*/  LDG.E R141, desc[UR12][R4.64+0x1338] ;  /* 0x0013380c048d7981 */ /* 0x008ee4000c1e1900 */
[----:B---3--:R-:W-:-:S05]  /*2c70*/  FFMA R141, R141, R133, R0 ;  /* 0x000000858d8d7223 */ /* 0x008fca0000000000 */
[----:B------:R3:W-:Y:S04]  /*2c80*/  STG.E desc[UR12][R2.64], R141 ;  /* 0x0000008d02007986 */ /* 0x0007e8000c10190c */
[----:B----4-:R-:W0:Y:S02]  /*2c90*/  LDG.E R6, desc[UR12][R4.64+0x1360] ;  /* 0x0013600c04067981 */ /* 0x010e24000c1e1900 */
[----:B0-----:R-:W-:-:S05]  /*2ca0*/  FFMA R136, R6, R134, R141 ;  /* 0x0000008606887223 */ /* 0x001fca000000008d */
[----:B------:R0:W-:Y:S04]  /*2cb0*/  STG.E desc[UR12][R2.64], R136 ;  /* 0x0000008802007986 */ /* 0x0001e8000c10190c */
[----:B------:R-:W1:Y:S02]  /*2cc0*/  LDG.E R7, desc[UR12][R4.64+0x1388] ;  /* 0x0013880c04077981 */ /* 0x000e64000c1e1900 */
[----:B-1----:R-:W-:-:S05]  /*2cd0*/  FFMA R139, R7, R135, R136 ;  /* 0x00000087078b7223 */ /* 0x002fca0000000088 */
[----:B------:R0:W-:Y:S04]  /*2ce0*/  STG.E desc[UR12][R2.64], R139 ;  /* 0x0000008b02007986 */ /* 0x0001e8000c10190c */
[----:B------:R-:W2:Y:S02]  /*2cf0*/  LDG.E R6, desc[UR12][R4.64+0x13b0] ;  /* 0x0013b00c04067981 */ /* 0x000ea4000c1e1900 */
[----:B--2---:R-:W-:Y:S02]  /*2d00*/  FFMA R0, R6, R8, R139 ;  /* 0x0000000806007223 */ /* 0x004fe4000000008b */
[----:B------:R-:W1:Y:S03]  /*2d10*/  LDC.64 R6, c[0x0][0x3a0] ;  /* 0x0000e800ff067b82 */ /* 0x000e660000000a00 */
[----:B------:R0:W-:Y:S04]  /*2d20*/  STG.E desc[UR12][R2.64], R0 ;  /* 0x0000000002007986 */ /* 0x0001e8000c10190c */
[----:B------:R-:W2:Y:S01]  /*2d30*/  LDG.E R143, desc[UR12][R4.64+0x13d8] ;  /* 0x0013d80c048f7981 */ /* 0x000ea2000c1e1900 */
[----:B-1----:R-:W-:-:S04]  /*2d40*/  IMAD.WIDE.U32 R6, R137, 0x4, R6 ;  /* 0x0000000489067825 */ /* 0x002fc800078e0006 */
[----:B--2---:R-:W-:-:S05]  /*2d50*/  FFMA R143, R143, R9, R0 ;  /* 0x000000098f8f7223 */ /* 0x004fca0000000000 */
[----:B------:R0:W-:Y:S04]  /*2d60*/  STG.E desc[UR12][R2.64], R143 ;  /* 0x0000008f02007986 */ /* 0x0001e8000c10190c */
[----:B------:R-:W3:Y:S01]  /*2d70*/  LDG.E R6, desc[UR12][R6.64] ;  /* 0x0000000c06067981 */ /* 0x000ee2000c1e1900 */
[----:B------:R-:W-:-:S04]  /*2d80*/  IADD3 R137, PT, PT, R137, 0x1, RZ ;  /* 0x0000000189897810 */ /* 0x000fc80007ffe0ff */
[----:B------:R-:W-:Y:S01]  /*2d90*/  ISETP.NE.AND P0, PT, R137, 0xa, PT ;  /* 0x0000000a8900780c */ /* 0x000fe20003f05270 */
[----:B---3--:R-:W-:-:S05]  /*2da0*/  FADD R141, R143, R6 ;  /* 0x000000068f8d7221 */ /* 0x008fca0000000000 */
[----:B------:R0:W-:Y:S07]  /*2db0*/  STG.E desc[UR12][R2.64], R141 ;  /* 0x0000008d02007986 */ /* 0x0001ee000c10190c */
[----:B------:R-:W-:Y:S05]  /*2dc0*/  @P0 BRA `(.L_x_2) ;  /* 0xffffffe400cc0947 */ /* 0x000fea000383ffff */
[----:B------:R-:W-:Y:S05]  /*2dd0*/  EXIT ;  /* 0x000000000000794d */ /* 0x000fea0003800000 */
.L_x_3:
[----:B------:R-:W-:-:S00]  /*2de0*/  BRA `(.L_x_3) ;  /* 0xfffffffc00fc7947 */ /* 0x000fc0000383ffff */
[----:B------:R-:W-:-:S00]  /*2df0*/  NOP ;  /* 0x0000000000007918 */ /* 0x000fc00000000000 */
        /* <DEDUP_REMOVED lines=8> */
.L_x_4:


//--------------------- .nv.shared.reserved.0     --------------------------
	.section	.nv.shared.reserved.0,"aw",@nobits
	.weak		__nv_reservedSMEM_offset_0_alias
	.size		__nv_reservedSMEM_offset_0_alias, 0, 64
	.other		__nv_reservedSMEM_offset_0_alias,@"STO_CUDA_RESERVED_SHARED STV_DEFAULT"
__nv_reservedSMEM_offset_0_alias:
	.zero		0
	.zero		64


//--------------------- .nv.constant0._Z12forward_passPfS_S_S_S_S_ --------------------------
	.section	.nv.constant0._Z12forward_passPfS_S_S_S_S_,"a",@progbits
	.sectionflags	@""
	.align	4
.nv.constant0._Z12forward_passPfS_S_S_S_S_:
	.zero		944


//--------------------- SYMBOLS --------------------------

	.type		.nv.reservedSmem.offset0,@object
	.size		.nv.reservedSmem.offset0,0x4
